	.target	sm_90a

	.elftype	@"ET_EXEC"


//--------------------- .note.nv.tkinfo           --------------------------
	.section	.note.nv.tkinfo,"",@"SHT_NOTE"
	.sectionflags	@"SHF_NOTE_NV_TKINFO"
	.tkinfo
        /*0018*/ 	.word	0x00000002
        /*0030*/ 	.string	""
        /*0030*/ 	.string	"ptxas"
        /*0030*/ 	.string	"Cuda compilation tools, release 13.0, V13.0.88"
        /*0030*/ 	.string	"Build cuda_13.0.r13.0/compiler.36424714_0"
        /*0030*/ 	.string	"-arch sm_90a -m 64 "



//--------------------- .note.nv.cuinfo           --------------------------
	.section	.note.nv.cuinfo,"",@"SHT_NOTE"
	.sectionflags	@"SHF_NOTE_NV_CUINFO"
        /*0018*/ 	.short	0x0002
        /*001a*/ 	.short	0x005a
        /*001c*/ 	.short	0x0082
	.zero		2


//--------------------- .nv.info                  --------------------------
	.section	.nv.info,"",@"SHT_CUDA_INFO"
	.align	4


	//----- nvinfo : EIATTR_REGCOUNT
	.align		4
        /*0000*/ 	.byte	0x04, 0x2f
        /*0002*/ 	.short	(.L_15 - .L_14)
	.align		4
.L_14:
        /*0004*/ 	.word	index@(_ZN7cutlass13device_kernelINS_4gemm6kernel13GemmUniversalIN4cute5tupleIJiiiiEEENS1_10collective13CollectiveMmaINS1_34MainloopSm90TmaGmmaWarpSpecializedILi6ENS5_IJNS4_1CILi1EEESB_SB_EEENS1_32KernelTmaWarpSpecializedPingpongEEENS5_IJNSA_ILi64EEENSA_ILi256EEESF_EEEaNS5_IJlSB_lEEEaSI_NS4_8TiledMMAINS4_8MMA_AtomIJNS4_4SM904GMMA27MMA_64x256x32_S32S8S8_SS_TNEEEENS4_6LayoutISC_NS5_IJNSA_ILi0EEESQ_SQ_EEEEENS5_IJNS4_10UnderscoreEST_ST_EEEEENS4_13SM90_TMA_LOADENS4_14ComposedLayoutINS4_7SwizzleILi2ELi4ELi3EEENS4_18smem_ptr_flag_bitsILi8EEENSP_INS5_IJNSA_ILi8EEESF_EEENS5_IJSF_SB_EEEEEEEvNS4_8identityESW_S16_vS17_EENS_8epilogue10collective6detail29Sm90TmaWarpSpecializedAdapterINS1A_15DefaultEpilogueIaSI_SI_NS19_6thread17LinearCombinationIaLi1EiiLNS1E_9ScaleType4KindE0ELNS_15FloatRoundStyleE2EaEENS1_15EpilogueDefaultEEEEEvvEEEEvNT_6ParamsE)
        /*0008*/ 	.word	0x000000a8


	//----- nvinfo : EIATTR_FRAME_SIZE
	.align		4
.L_15:
        /*000c*/ 	.byte	0x04, 0x11
        /*000e*/ 	.short	(.L_17 - .L_16)
	.align		4
.L_16:
        /*0010*/ 	.word	index@(_ZN7cutlass13device_kernelINS_4gemm6kernel13GemmUniversalIN4cute5tupleIJiiiiEEENS1_10collective13CollectiveMmaINS1_34MainloopSm90TmaGmmaWarpSpecializedILi6ENS5_IJNS4_1CILi1EEESB_SB_EEENS1_32KernelTmaWarpSpecializedPingpongEEENS5_IJNSA_ILi64EEENSA_ILi256EEESF_EEEaNS5_IJlSB_lEEEaSI_NS4_8TiledMMAINS4_8MMA_AtomIJNS4_4SM904GMMA27MMA_64x256x32_S32S8S8_SS_TNEEEENS4_6LayoutISC_NS5_IJNSA_ILi0EEESQ_SQ_EEEEENS5_IJNS4_10UnderscoreEST_ST_EEEEENS4_13SM90_TMA_LOADENS4_14ComposedLayoutINS4_7SwizzleILi2ELi4ELi3EEENS4_18smem_ptr_flag_bitsILi8EEENSP_INS5_IJNSA_ILi8EEESF_EEENS5_IJSF_SB_EEEEEEEvNS4_8identityESW_S16_vS17_EENS_8epilogue10collective6detail29Sm90TmaWarpSpecializedAdapterINS1A_15DefaultEpilogueIaSI_SI_NS19_6thread17LinearCombinationIaLi1EiiLNS1E_9ScaleType4KindE0ELNS_15FloatRoundStyleE2EaEENS1_15EpilogueDefaultEEEEEvvEEEEvNT_6ParamsE)
        /*0014*/ 	.word	0x00000008


	//----- nvinfo : EIATTR_MIN_STACK_SIZE
	.align		4
.L_17:
        /*0018*/ 	.byte	0x04, 0x12
        /*001a*/ 	.short	(.L_19 - .L_18)
	.align		4
.L_18:
        /*001c*/ 	.word	index@(_ZN7cutlass13device_kernelINS_4gemm6kernel13GemmUniversalIN4cute5tupleIJiiiiEEENS1_10collective13CollectiveMmaINS1_34MainloopSm90TmaGmmaWarpSpecializedILi6ENS5_IJNS4_1CILi1EEESB_SB_EEENS1_32KernelTmaWarpSpecializedPingpongEEENS5_IJNSA_ILi64EEENSA_ILi256EEESF_EEEaNS5_IJlSB_lEEEaSI_NS4_8TiledMMAINS4_8MMA_AtomIJNS4_4SM904GMMA27MMA_64x256x32_S32S8S8_SS_TNEEEENS4_6LayoutISC_NS5_IJNSA_ILi0EEESQ_SQ_EEEEENS5_IJNS4_10UnderscoreEST_ST_EEEEENS4_13SM90_TMA_LOADENS4_14ComposedLayoutINS4_7SwizzleILi2ELi4ELi3EEENS4_18smem_ptr_flag_bitsILi8EEENSP_INS5_IJNSA_ILi8EEESF_EEENS5_IJSF_SB_EEEEEEEvNS4_8identityESW_S16_vS17_EENS_8epilogue10collective6detail29Sm90TmaWarpSpecializedAdapterINS1A_15DefaultEpilogueIaSI_SI_NS19_6thread17LinearCombinationIaLi1EiiLNS1E_9ScaleType4KindE0ELNS_15FloatRoundStyleE2EaEENS1_15EpilogueDefaultEEEEEvvEEEEvNT_6ParamsE)
        /*0020*/ 	.word	0x00000008
.L_19:


//--------------------- .nv.compat                --------------------------
	.section	.nv.compat,"",@"SHT_CUDA_COMPAT_INFO"
	.align	4
        /*0000*/ 	.byte	0x02, 0x09, 0x01, 0x00, 0x02, 0x02, 0x04, 0x00, 0x02, 0x05, 0x05, 0x00, 0x03, 0x07, 0x01, 0x01
        /*0010*/ 	.byte	0x02, 0x03, 0x01, 0x00, 0x02, 0x06, 0x01, 0x00, 0x04, 0x0b, 0x08, 0x00, 0x00, 0x00, 0x00, 0x00
        /*0020*/ 	.byte	0x00, 0x00, 0x00, 0x00


//--------------------- .nv.info._ZN7cutlass13device_kernelINS_4gemm6kernel13GemmUniversalIN4cute5tupleIJiiiiEEENS1_10collective13CollectiveMmaINS1_34MainloopSm90TmaGmmaWarpSpecializedILi6ENS5_IJNS4_1CILi1EEESB_SB_EEENS1_32KernelTmaWarpSpecializedPingpongEEENS5_IJNSA_ILi64EEENSA_ILi256EEESF_EEEaNS5_IJlSB_lEEEaSI_NS4_8TiledMMAINS4_8MMA_AtomIJNS4_4SM904GMMA27MMA_64x256x32_S32S8S8_SS_TNEEEENS4_6LayoutISC_NS5_IJNSA_ILi0EEESQ_SQ_EEEEENS5_IJNS4_10UnderscoreEST_ST_EEEEENS4_13SM90_TMA_LOADENS4_14ComposedLayoutINS4_7SwizzleILi2ELi4ELi3EEENS4_18smem_ptr_flag_bitsILi8EEENSP_INS5_IJNSA_ILi8EEESF_EEENS5_IJSF_SB_EEEEEEEvNS4_8identityESW_S16_vS17_EENS_8epilogue10collective6detail29Sm90TmaWarpSpecializedAdapterINS1A_15DefaultEpilogueIaSI_SI_NS19_6thread17LinearCombinationIaLi1EiiLNS1E_9ScaleType4KindE0ELNS_15FloatRoundStyleE2EaEENS1_15EpilogueDefaultEEEEEvvEEEEvNT_6ParamsE --------------------------
	.section	.nv.info._ZN7cutlass13device_kernelINS_4gemm6kernel13GemmUniversalIN4cute5tupleIJiiiiEEENS1_10collective13CollectiveMmaINS1_34MainloopSm90TmaGmmaWarpSpecializedILi6ENS5_IJNS4_1CILi1EEESB_SB_EEENS1_32KernelTmaWarpSpecializedPingpongEEENS5_IJNSA_ILi64EEENSA_ILi256EEESF_EEEaNS5_IJlSB_lEEEaSI_NS4_8TiledMMAINS4_8MMA_AtomIJNS4_4SM904GMMA27MMA_64x256x32_S32S8S8_SS_TNEEEENS4_6LayoutISC_NS5_IJNSA_ILi0EEESQ_SQ_EEEEENS5_IJNS4_10UnderscoreEST_ST_EEEEENS4_13SM90_TMA_LOADENS4_14ComposedLayoutINS4_7SwizzleILi2ELi4ELi3EEENS4_18smem_ptr_flag_bitsILi8EEENSP_INS5_IJNSA_ILi8EEESF_EEENS5_IJSF_SB_EEEEEEEvNS4_8identityESW_S16_vS17_EENS_8epilogue10collective6detail29Sm90TmaWarpSpecializedAdapterINS1A_15DefaultEpilogueIaSI_SI_NS19_6thread17LinearCombinationIaLi1EiiLNS1E_9ScaleType4KindE0ELNS_15FloatRoundStyleE2EaEENS1_15EpilogueDefaultEEEEEvvEEEEvNT_6ParamsE,"",@"SHT_CUDA_INFO"
	.sectionflags	@""
	.align	4


	//----- nvinfo : EIATTR_CUDA_API_VERSION
	.align		4
        /*0000*/ 	.byte	0x04, 0x37
        /*0002*/ 	.short	(.L_21 - .L_20)
.L_20:
        /*0004*/ 	.word	0x00000082


	//----- nvinfo : EIATTR_KPARAM_INFO
	.align		4
.L_21:
        /*0008*/ 	.byte	0x04, 0x17
        /*000a*/ 	.short	(.L_23 - .L_22)
.L_22:
        /*000c*/ 	.word	0x00000000
        /*0010*/ 	.short	0x0000
        /*0012*/ 	.short	0x0070
        /*0014*/ 	.byte	0x00, 0xf0, 0x01, 0x10


	//----- nvinfo : EIATTR_SPARSE_MMA_MASK
	.align		4
.L_23:
        /*0018*/ 	.byte	0x03, 0x50
        /*001a*/ 	.short	0x0000


	//----- nvinfo : EIATTR_MAXREG_COUNT
	.align		4
        /*001c*/ 	.byte	0x03, 0x1b
        /*001e*/ 	.short	0x00a8


	//----- nvinfo : EIATTR_NUM_BARRIERS
	.align		4
        /*0020*/ 	.byte	0x02, 0x4c
        /*0022*/ 	.byte	0x01
	.zero		1


	//----- nvinfo : EIATTR_EXTERNS
	.align		4
        /*0024*/ 	.byte	0x04, 0x0f
        /*0026*/ 	.short	(.L_25 - .L_24)


	//   ....[0]....
	.align		4
.L_24:
        /*0028*/ 	.word	index@(__assertfail)


	//----- nvinfo : EIATTR_ANNOTATIONS
	.align		4
.L_25:
        /*002c*/ 	.byte	0x04, 0x55
        /*002e*/ 	.short	(.L_27 - .L_26)


	//   ....[0]....
.L_26:
        /*0030*/ 	.word	0x00000001
        /*0034*/ 	.byte	0x10, 0x0b, 0x00, 0x00, 0x01, 0x00, 0x00, 0x00, 0x30, 0x81, 0x00, 0x00, 0x01, 0x00, 0x00, 0x00
        /*0044*/ 	.byte	0x40, 0x8d, 0x00, 0x00


	//----- nvinfo : EIATTR_MERCURY_ISA_VERSION
	.align		4
.L_27:
        /*0048*/ 	.byte	0x03, 0x5f
        /*004a*/ 	.short	0x0101


	//----- nvinfo : EIATTR_INT_WARP_WIDE_INSTR_OFFSETS
	.align		4
        /*004c*/ 	.byte	0x04, 0x31
        /*004e*/ 	.short	(.L_29 - .L_28)


	//   ....[0]....
.L_28:
        /*0050*/ 	.word	0x00000420


	//   ....[1]....
        /*0054*/ 	.word	0x00000440


	//   ....[2]....
        /*0058*/ 	.word	0x000004c0


	//   ....[3]....
        /*005c*/ 	.word	0x000004d0


	//   ....[4]....
        /*0060*/ 	.word	0x000004e0


	//   ....[5]....
        /*0064*/ 	.word	0x00000500


	//   ....[6]....
        /*0068*/ 	.word	0x00000590


	//   ....[7]....
        /*006c*/ 	.word	0x000005b0


	//----- nvinfo : EIATTR_COOP_GROUP_MASK_REGIDS
	.align		4
.L_29:
        /*0070*/ 	.byte	0x04, 0x29
        /*0072*/ 	.short	(.L_31 - .L_30)


	//   ....[0]....
.L_30:
        /*0074*/ 	.word	0xffffffff


	//   ....[1]....
        /*0078*/ 	.word	0xffffffff


	//   ....[2]....
        /*007c*/ 	.word	0xffffffff


	//   ....[3]....
        /*0080*/ 	.word	0xffffffff


	//   ....[4]....
        /*0084*/ 	.word	0xffffffff


	//   ....[5]....
        /*0088*/ 	.word	0xffffffff


	//----- nvinfo : EIATTR_COOP_GROUP_INSTR_OFFSETS
	.align		4
.L_31:
        /*008c*/ 	.byte	0x04, 0x28
        /*008e*/ 	.short	(.L_33 - .L_32)


	//   ....[0]....
.L_32:
        /*0090*/ 	.word	0x00000070


	//   ....[1]....
        /*0094*/ 	.word	0x00000080


	//   ....[2]....
        /*0098*/ 	.word	0x00000140


	//   ....[3]....
        /*009c*/ 	.word	0x00000310


	//   ....[4]....
        /*00a0*/ 	.word	0x00000350


	//   ....[5]....
        /*00a4*/ 	.word	0x000003a0


	//----- nvinfo : EIATTR_REG_RECONFIG
	.align		4
.L_33:
        /*00a8*/ 	.byte	0x01, 0x54
	.zero		2


	//----- nvinfo : EIATTR_SYSCALL_OFFSETS
	.align		4
        /*00ac*/ 	.byte	0x04, 0x46
        /*00ae*/ 	.short	(.L_35 - .L_34)


	//   ....[0]....
.L_34:
        /*00b0*/ 	.word	0x000015b0


	//----- nvinfo : EIATTR_MBARRIER_INSTR_OFFSETS
	.align		4
.L_35:
        /*00b4*/ 	.byte	0x04, 0x39
        /*00b6*/ 	.short	(.L_37 - .L_36)


	//   ....[0]....
.L_36:
        /*00b8*/ 	.word	0x00000240
        /*00bc*/ 	.word	0x000000ff
        /*00c0*/ 	.word	0x00000000
        /*00c4*/ 	.short	0x0100
        /*00c6*/ 	.byte	0x08
	.zero		1


	//   ....[1]....
        /*00c8*/ 	.word	0x00000250
        /*00cc*/ 	.word	0x000000ff
        /*00d0*/ 	.word	0x00000030
        /*00d4*/ 	.short	0x0100
        /*00d6*/ 	.byte	0x08
	.zero		1


	//   ....[2]....
        /*00d8*/ 	.word	0x00000260
        /*00dc*/ 	.word	0x000000ff
        /*00e0*/ 	.word	0x00000008
        /*00e4*/ 	.short	0x0100
        /*00e6*/ 	.byte	0x08
	.zero		1


	//   ....[3]....
        /*00e8*/ 	.word	0x00000270
        /*00ec*/ 	.word	0x000000ff
        /*00f0*/ 	.word	0x00000038
        /*00f4*/ 	.short	0x0100
        /*00f6*/ 	.byte	0x08
	.zero		1


	//   ....[4]....
        /*00f8*/ 	.word	0x00000280
        /*00fc*/ 	.word	0x000000ff
        /*0100*/ 	.word	0x00000010
        /*0104*/ 	.short	0x0100
        /*0106*/ 	.byte	0x08
	.zero		1


	//   ....[5]....
        /*0108*/ 	.word	0x00000290
        /*010c*/ 	.word	0x000000ff
        /*0110*/ 	.word	0x00000040
        /*0114*/ 	.short	0x0100
        /*0116*/ 	.byte	0x08
	.zero		1


	//   ....[6]....
        /*0118*/ 	.word	0x000002a0
        /*011c*/ 	.word	0x000000ff
        /*0120*/ 	.word	0x00000018
        /*0124*/ 	.short	0x0100
        /*0126*/ 	.byte	0x08
	.zero		1


	//   ....[7]....
        /*0128*/ 	.word	0x000002b0
        /*012c*/ 	.word	0x000000ff
        /*0130*/ 	.word	0x00000048
        /*0134*/ 	.short	0x0100
        /*0136*/ 	.byte	0x08
	.zero		1


	//   ....[8]....
        /*0138*/ 	.word	0x000002c0
        /*013c*/ 	.word	0x000000ff
        /*0140*/ 	.word	0x00000020
        /*0144*/ 	.short	0x0100
        /*0146*/ 	.byte	0x08
	.zero		1


	//   ....[9]....
        /*0148*/ 	.word	0x000002d0
        /*014c*/ 	.word	0x000000ff
        /*0150*/ 	.word	0x00000050
        /*0154*/ 	.short	0x0100
        /*0156*/ 	.byte	0x08
	.zero		1


	//   ....[10]....
        /*0158*/ 	.word	0x000002e0
        /*015c*/ 	.word	0x000000ff
        /*0160*/ 	.word	0x00000028
        /*0164*/ 	.short	0x0100
        /*0166*/ 	.byte	0x08
	.zero		1


	//   ....[11]....
        /*0168*/ 	.word	0x000002f0
        /*016c*/ 	.word	0x000000ff
        /*0170*/ 	.word	0x00000058
        /*0174*/ 	.short	0x0100
        /*0176*/ 	.byte	0x08
	.zero		1


	//   ....[12]....
        /*0178*/ 	.word	0x000005f0
        /*017c*/ 	.word	0x000000ff
        /*0180*/ 	.word	0x00000090
        /*0184*/ 	.short	0x0100
        /*0186*/ 	.byte	0x08
	.zero		1


	//   ....[13]....
        /*0188*/ 	.word	0x00000660
        /*018c*/ 	.word	0x000000ff
        /*0190*/ 	.word	0x00000098
        /*0194*/ 	.short	0x0100
        /*0196*/ 	.byte	0x08
	.zero		1


	//   ....[14]....
        /*0198*/ 	.word	0x00000680
        /*019c*/ 	.word	0x000000ff
        /*01a0*/ 	.word	0x00000070
        /*01a4*/ 	.short	0x0100
        /*01a6*/ 	.byte	0x09
	.zero		1


	//   ....[15]....
        /*01a8*/ 	.word	0x00000690
        /*01ac*/ 	.word	0x000000ff
        /*01b0*/ 	.word	0x00000078
        /*01b4*/ 	.short	0x0100
        /*01b6*/ 	.byte	0x09
	.zero		1


	//   ....[16]....
        /*01b8*/ 	.word	0x000006a0
        /*01bc*/ 	.word	0x000000ff
        /*01c0*/ 	.word	0x00000080
        /*01c4*/ 	.short	0x0100
        /*01c6*/ 	.byte	0x09
	.zero		1


	//   ....[17]....
        /*01c8*/ 	.word	0x000006b0
        /*01cc*/ 	.word	0x000000ff
        /*01d0*/ 	.word	0x00000088
        /*01d4*/ 	.short	0x0100
        /*01d6*/ 	.byte	0x09
	.zero		1


	//   ....[18]....
        /*01d8*/ 	.word	0x00001490
        /*01dc*/ 	.word	0x0000009f
        /*01e0*/ 	.word	0x00000000
        /*01e4*/ 	.short	0x010a
        /*01e6*/ 	.byte	0x2a
	.zero		1


	//   ....[19]....
        /*01e8*/ 	.word	0x00001640
        /*01ec*/ 	.word	0x00000003
        /*01f0*/ 	.word	0x00000000
        /*01f4*/ 	.short	0x010a
        /*01f6*/ 	.byte	0x3f
	.zero		1


	//   ....[20]....
        /*01f8*/ 	.word	0x000016a0
        /*01fc*/ 	.word	0x00000003
        /*0200*/ 	.word	0x00000000
        /*0204*/ 	.short	0x010a
        /*0206*/ 	.byte	0x3f
	.zero		1


	//   ....[21]....
        /*0208*/ 	.word	0x00001900
        /*020c*/ 	.word	0x000000ff
        /*0210*/ 	.word	0x00000000
        /*0214*/ 	.short	0x010a
        /*0216*/ 	.byte	0x04
	.zero		1


	//   ....[22]....
        /*0218*/ 	.word	0x00001940
        /*021c*/ 	.word	0x000000ff
        /*0220*/ 	.word	0x00000000
        /*0224*/ 	.short	0x010a
        /*0226*/ 	.byte	0x04
	.zero		1


	//   ....[23]....
        /*0228*/ 	.word	0x00001aa0
        /*022c*/ 	.word	0x000000ff
        /*0230*/ 	.word	0x00000000
        /*0234*/ 	.short	0x0101
        /*0236*/ 	.byte	0x04
	.zero		1


	//   ....[24]....
        /*0238*/ 	.word	0x00001b90
        /*023c*/ 	.word	0x0000009e
        /*0240*/ 	.word	0x00000000
        /*0244*/ 	.short	0x0101
        /*0246*/ 	.byte	0x2d
	.zero		1


	//   ....[25]....
        /*0248*/ 	.word	0x00001c60
        /*024c*/ 	.word	0x000000ff
        /*0250*/ 	.word	0x00000000
        /*0254*/ 	.short	0x0101
        /*0256*/ 	.byte	0x06
	.zero		1


	//   ....[26]....
        /*0258*/ 	.word	0x00001d10
        /*025c*/ 	.word	0x0000009f
        /*0260*/ 	.word	0x00000010
        /*0264*/ 	.short	0x010a
        /*0266*/ 	.byte	0x2a
	.zero		1


	//   ....[27]....
        /*0268*/ 	.word	0x00008150
        /*026c*/ 	.word	0x000000a0
        /*0270*/ 	.word	0x00000000
        /*0274*/ 	.short	0x0101
        /*0276*/ 	.byte	0x2d
	.zero		1


	//   ....[28]....
        /*0278*/ 	.word	0x00008ab0
        /*027c*/ 	.word	0x0000000a
        /*0280*/ 	.word	0x00000030
        /*0284*/ 	.short	0x010a
        /*0286*/ 	.byte	0x3f
	.zero		1


	//   ....[29]....
        /*0288*/ 	.word	0x00008e50
        /*028c*/ 	.word	0x00000005
        /*0290*/ 	.word	0x00000098
        /*0294*/ 	.short	0x0101
        /*0296*/ 	.byte	0x3f
	.zero		1


	//   ....[30]....
        /*0298*/ 	.word	0x000095d0
        /*029c*/ 	.word	0x00000009
        /*02a0*/ 	.word	0x00000000
        /*02a4*/ 	.short	0x010a
        /*02a6*/ 	.byte	0x3f
	.zero		1


	//   ....[31]....
        /*02a8*/ 	.word	0x00009650
        /*02ac*/ 	.word	0x00000008
        /*02b0*/ 	.word	0x00000000
        /*02b4*/ 	.short	0x010a
        /*02b6*/ 	.byte	0x3f
	.zero		1


	//   ....[32]....
        /*02b8*/ 	.word	0x000096e0
        /*02bc*/ 	.word	0x00000009
        /*02c0*/ 	.word	0x00000000
        /*02c4*/ 	.short	0x010a
        /*02c6*/ 	.byte	0x3f
	.zero		1


	//   ....[33]....
        /*02c8*/ 	.word	0x00009770
        /*02cc*/ 	.word	0x00000008
        /*02d0*/ 	.word	0x00000000
        /*02d4*/ 	.short	0x010a
        /*02d6*/ 	.byte	0x3f
	.zero		1


	//   ....[34]....
        /*02d8*/ 	.word	0x00009800
        /*02dc*/ 	.word	0x0000000b
        /*02e0*/ 	.word	0x00000000
        /*02e4*/ 	.short	0x010a
        /*02e6*/ 	.byte	0x3f
	.zero		1


	//   ....[35]....
        /*02e8*/ 	.word	0x00009890
        /*02ec*/ 	.word	0x00000003
        /*02f0*/ 	.word	0x00000000
        /*02f4*/ 	.short	0x010a
        /*02f6*/ 	.byte	0x3f
	.zero		1


	//   ....[36]....
        /*02f8*/ 	.word	0x000098f0
        /*02fc*/ 	.word	0x0000009d
        /*0300*/ 	.word	0x00000000
        /*0304*/ 	.short	0x010a
        /*0306*/ 	.byte	0x3f
	.zero		1


	//   ....[37]....
        /*0308*/ 	.word	0x00009940
        /*030c*/ 	.word	0x00000003
        /*0310*/ 	.word	0x00000000
        /*0314*/ 	.short	0x010a
        /*0316*/ 	.byte	0x3f
	.zero		1


	//   ....[38]....
        /*0318*/ 	.word	0x000099a0
        /*031c*/ 	.word	0x00000004
        /*0320*/ 	.word	0x00000000
        /*0324*/ 	.short	0x010a
        /*0326*/ 	.byte	0x3f
	.zero		1


	//   ....[39]....
        /*0328*/ 	.word	0x000099f0
        /*032c*/ 	.word	0x0000009d
        /*0330*/ 	.word	0x00000010
        /*0334*/ 	.short	0x010a
        /*0336*/ 	.byte	0x3f
	.zero		1


	//   ....[40]....
        /*0338*/ 	.word	0x00009ac0
        /*033c*/ 	.word	0x0000000a
        /*0340*/ 	.word	0x00000030
        /*0344*/ 	.short	0x010a
        /*0346*/ 	.byte	0x3f
	.zero		1


	//   ....[41]....
        /*0348*/ 	.word	0x00009b90
        /*034c*/ 	.word	0x00000009
        /*0350*/ 	.word	0x00000000
        /*0354*/ 	.short	0x010a
        /*0356*/ 	.byte	0x3f
	.zero		1


	//   ....[42]....
        /*0358*/ 	.word	0x00009be0
        /*035c*/ 	.word	0x00000008
        /*0360*/ 	.word	0x00000000
        /*0364*/ 	.short	0x010a
        /*0366*/ 	.byte	0x3f
	.zero		1


	//   ....[43]....
        /*0368*/ 	.word	0x00009c30
        /*036c*/ 	.word	0x00000009
        /*0370*/ 	.word	0x00000000
        /*0374*/ 	.short	0x010a
        /*0376*/ 	.byte	0x3f
	.zero		1


	//   ....[44]....
        /*0378*/ 	.word	0x00009c80
        /*037c*/ 	.word	0x00000008
        /*0380*/ 	.word	0x00000000
        /*0384*/ 	.short	0x010a
        /*0386*/ 	.byte	0x3f
	.zero		1


	//   ....[45]....
        /*0388*/ 	.word	0x00009cd0
        /*038c*/ 	.word	0x0000000b
        /*0390*/ 	.word	0x00000000
        /*0394*/ 	.short	0x010a
        /*0396*/ 	.byte	0x3f
	.zero		1


	//----- nvinfo : EIATTR_NUM_MBARRIERS
	.align		4
.L_37:
        /*0398*/ 	.byte	0x03, 0x38
        /*039a*/ 	.short	0x0012


	//----- nvinfo : EIATTR_EXIT_INSTR_OFFSETS
	.align		4
        /*039c*/ 	.byte	0x04, 0x1c
        /*039e*/ 	.short	(.L_39 - .L_38)


	//   ....[0]....
.L_38:
        /*03a0*/ 	.word	0x000011c0


	//   ....[1]....
        /*03a4*/ 	.word	0x00001220


	//   ....[2]....
        /*03a8*/ 	.word	0x000087e0


	//   ....[3]....
        /*03ac*/ 	.word	0x00008810


	//   ....[4]....
        /*03b0*/ 	.word	0x000098e0


	//----- nvinfo : EIATTR_MAX_THREADS
	.align		4
.L_39:
        /*03b4*/ 	.byte	0x04, 0x05
        /*03b6*/ 	.short	(.L_41 - .L_40)
.L_40:
        /*03b8*/ 	.word	0x00000180
        /*03bc*/ 	.word	0x00000001
        /*03c0*/ 	.word	0x00000001


	//----- nvinfo : EIATTR_CRS_STACK_SIZE
	.align		4
.L_41:
        /*03c4*/ 	.byte	0x04, 0x1e
        /*03c6*/ 	.short	(.L_43 - .L_42)
.L_42:
        /*03c8*/ 	.word	0x00000000


	//----- nvinfo : EIATTR_CBANK_PARAM_SIZE
	.align		4
.L_43:
        /*03cc*/ 	.byte	0x03, 0x19
        /*03ce*/ 	.short	0x0470


	//----- nvinfo : EIATTR_PARAM_CBANK
	.align		4
        /*03d0*/ 	.byte	0x04, 0x0a
        /*03d2*/ 	.short	(.L_45 - .L_44)
	.align		4
.L_44:
        /*03d4*/ 	.word	index@(.nv.constant0._ZN7cutlass13device_kernelINS_4gemm6kernel13GemmUniversalIN4cute5tupleIJiiiiEEENS1_10collective13CollectiveMmaINS1_34MainloopSm90TmaGmmaWarpSpecializedILi6ENS5_IJNS4_1CILi1EEESB_SB_EEENS1_32KernelTmaWarpSpecializedPingpongEEENS5_IJNSA_ILi64EEENSA_ILi256EEESF_EEEaNS5_IJlSB_lEEEaSI_NS4_8TiledMMAINS4_8MMA_AtomIJNS4_4SM904GMMA27MMA_64x256x32_S32S8S8_SS_TNEEEENS4_6LayoutISC_NS5_IJNSA_ILi0EEESQ_SQ_EEEEENS5_IJNS4_10UnderscoreEST_ST_EEEEENS4_13SM90_TMA_LOADENS4_14ComposedLayoutINS4_7SwizzleILi2ELi4ELi3EEENS4_18smem_ptr_flag_bitsILi8EEENSP_INS5_IJNSA_ILi8EEESF_EEENS5_IJSF_SB_EEEEEEEvNS4_8identityESW_S16_vS17_EENS_8epilogue10collective6detail29Sm90TmaWarpSpecializedAdapterINS1A_15DefaultEpilogueIaSI_SI_NS19_6thread17LinearCombinationIaLi1EiiLNS1E_9ScaleType4KindE0ELNS_15FloatRoundStyleE2EaEENS1_15EpilogueDefaultEEEEEvvEEEEvNT_6ParamsE)
        /*03d8*/ 	.short	0x0210
        /*03da*/ 	.short	0x0470


	//----- nvinfo : EIATTR_SW_WAR
	.align		4
.L_45:
        /*03dc*/ 	.byte	0x04, 0x36
        /*03de*/ 	.short	(.L_47 - .L_46)
.L_46:
        /*03e0*/ 	.word	0x00000008
.L_47:


//--------------------- .nv.callgraph             --------------------------
	.section	.nv.callgraph,"",@"SHT_CUDA_CALLGRAPH"
	.align	4
	.sectionentsize	8
	.align		4
        /*0000*/ 	.word	0x00000000
	.align		4
        /*0004*/ 	.word	0xffffffff
	.align		4
        /*0008*/ 	.word	index@(_ZN7cutlass13device_kernelINS_4gemm6kernel13GemmUniversalIN4cute5tupleIJiiiiEEENS1_10collective13CollectiveMmaINS1_34MainloopSm90TmaGmmaWarpSpecializedILi6ENS5_IJNS4_1CILi1EEESB_SB_EEENS1_32KernelTmaWarpSpecializedPingpongEEENS5_IJNSA_ILi64EEENSA_ILi256EEESF_EEEaNS5_IJlSB_lEEEaSI_NS4_8TiledMMAINS4_8MMA_AtomIJNS4_4SM904GMMA27MMA_64x256x32_S32S8S8_SS_TNEEEENS4_6LayoutISC_NS5_IJNSA_ILi0EEESQ_SQ_EEEEENS5_IJNS4_10UnderscoreEST_ST_EEEEENS4_13SM90_TMA_LOADENS4_14ComposedLayoutINS4_7SwizzleILi2ELi4ELi3EEENS4_18smem_ptr_flag_bitsILi8EEENSP_INS5_IJNSA_ILi8EEESF_EEENS5_IJSF_SB_EEEEEEEvNS4_8identityESW_S16_vS17_EENS_8epilogue10collective6detail29Sm90TmaWarpSpecializedAdapterINS1A_15DefaultEpilogueIaSI_SI_NS19_6thread17LinearCombinationIaLi1EiiLNS1E_9ScaleType4KindE0ELNS_15FloatRoundStyleE2EaEENS1_15EpilogueDefaultEEEEEvvEEEEvNT_6ParamsE)
	.align		4
        /*000c*/ 	.word	index@(__assertfail)
	.align		4
        /*0010*/ 	.word	0x00000000
	.align		4
        /*0014*/ 	.word	0xfffffffe
	.align		4
        /*0018*/ 	.word	0x00000000
	.align		4
        /*001c*/ 	.word	0xfffffffd
	.align		4
        /*0020*/ 	.word	0x00000000
	.align		4
        /*0024*/ 	.word	0xfffffffc


//--------------------- .nv.constant4             --------------------------
	.section	.nv.constant4,"a",@progbits
	.align	8
	.align		8
.nv.constant4:
        /*0000*/ 	.dword	__assertfail
	.align		8
        /*0008*/ 	.dword	__unnamed_1
	.align		8
        /*0010*/ 	.dword	_ZN40_INTERNAL_ad026be8_4_k_cu_c918a5b1_251584cuda3std3__45__cpo5beginE
	.align		8
        /*0018*/ 	.dword	_ZN40_INTERNAL_ad026be8_4_k_cu_c918a5b1_251584cuda3std3__45__cpo3endE
	.align		8
        /*0020*/ 	.dword	_ZN40_INTERNAL_ad026be8_4_k_cu_c918a5b1_251584cuda3std3__45__cpo6cbeginE
	.align		8
        /*0028*/ 	.dword	_ZN40_INTERNAL_ad026be8_4_k_cu_c918a5b1_251584cuda3std3__45__cpo4cendE
	.align		8
        /*0030*/ 	.dword	_ZN40_INTERNAL_ad026be8_4_k_cu_c918a5b1_251584cuda3std3__442_GLOBAL__N__ad026be8_4_k_cu_c918a5b1_251586ignoreE
	.align		8
        /*0038*/ 	.dword	_ZN40_INTERNAL_ad026be8_4_k_cu_c918a5b1_251584cuda3std3__419piecewise_constructE
	.align		8
        /*0040*/ 	.dword	_ZN40_INTERNAL_ad026be8_4_k_cu_c918a5b1_251584cuda3std3__48in_placeE
	.align		8
        /*0048*/ 	.dword	_ZN40_INTERNAL_ad026be8_4_k_cu_c918a5b1_251584cuda3std6ranges3__45__cpo4swapE
	.align		8
        /*0050*/ 	.dword	_ZN40_INTERNAL_ad026be8_4_k_cu_c918a5b1_251584cuda3std6ranges3__45__cpo9iter_moveE
	.align		8
        /*0058*/ 	.dword	_ZN40_INTERNAL_ad026be8_4_k_cu_c918a5b1_251584cute7productE
	.align		8
        /*0060*/ 	.dword	_ZN40_INTERNAL_ad026be8_4_k_cu_c918a5b1_251584cute1_E
	.align		8
        /*0068*/ 	.dword	$str$22
	.align		8
        /*0070*/ 	.dword	$str$23


//--------------------- .text._ZN7cutlass13device_kernelINS_4gemm6kernel13GemmUniversalIN4cute5tupleIJiiiiEEENS1_10collective13CollectiveMmaINS1_34MainloopSm90TmaGmmaWarpSpecializedILi6ENS5_IJNS4_1CILi1EEESB_SB_EEENS1_32KernelTmaWarpSpecializedPingpongEEENS5_IJNSA_ILi64EEENSA_ILi256EEESF_EEEaNS5_IJlSB_lEEEaSI_NS4_8TiledMMAINS4_8MMA_AtomIJNS4_4SM904GMMA27MMA_64x256x32_S32S8S8_SS_TNEEEENS4_6LayoutISC_NS5_IJNSA_ILi0EEESQ_SQ_EEEEENS5_IJNS4_10UnderscoreEST_ST_EEEEENS4_13SM90_TMA_LOADENS4_14ComposedLayoutINS4_7SwizzleILi2ELi4ELi3EEENS4_18smem_ptr_flag_bitsILi8EEENSP_INS5_IJNSA_ILi8EEESF_EEENS5_IJSF_SB_EEEEEEEvNS4_8identityESW_S16_vS17_EENS_8epilogue10collective6detail29Sm90TmaWarpSpecializedAdapterINS1A_15DefaultEpilogueIaSI_SI_NS19_6thread17LinearCombinationIaLi1EiiLNS1E_9ScaleType4KindE0ELNS_15FloatRoundStyleE2EaEENS1_15EpilogueDefaultEEEEEvvEEEEvNT_6ParamsE --------------------------
	.section	.text._ZN7cutlass13device_kernelINS_4gemm6kernel13GemmUniversalIN4cute5tupleIJiiiiEEENS1_10collective13CollectiveMmaINS1_34MainloopSm90TmaGmmaWarpSpecializedILi6ENS5_IJNS4_1CILi1EEESB_SB_EEENS1_32KernelTmaWarpSpecializedPingpongEEENS5_IJNSA_ILi64EEENSA_ILi256EEESF_EEEaNS5_IJlSB_lEEEaSI_NS4_8TiledMMAINS4_8MMA_AtomIJNS4_4SM904GMMA27MMA_64x256x32_S32S8S8_SS_TNEEEENS4_6LayoutISC_NS5_IJNSA_ILi0EEESQ_SQ_EEEEENS5_IJNS4_10UnderscoreEST_ST_EEEEENS4_13SM90_TMA_LOADENS4_14ComposedLayoutINS4_7SwizzleILi2ELi4ELi3EEENS4_18smem_ptr_flag_bitsILi8EEENSP_INS5_IJNSA_ILi8EEESF_EEENS5_IJSF_SB_EEEEEEEvNS4_8identityESW_S16_vS17_EENS_8epilogue10collective6detail29Sm90TmaWarpSpecializedAdapterINS1A_15DefaultEpilogueIaSI_SI_NS19_6thread17LinearCombinationIaLi1EiiLNS1E_9ScaleType4KindE0ELNS_15FloatRoundStyleE2EaEENS1_15EpilogueDefaultEEEEEvvEEEEvNT_6ParamsE,"ax",@progbits
	.align	128
.text._ZN7cutlass13device_kernelINS_4gemm6kernel13GemmUniversalIN4cute5tupleIJiiiiEEENS1_10collective13CollectiveMmaINS1_34MainloopSm90TmaGmmaWarpSpecializedILi6ENS5_IJNS4_1CILi1EEESB_SB_EEENS1_32KernelTmaWarpSpecializedPingpongEEENS5_IJNSA_ILi64EEENSA_ILi256EEESF_EEEaNS5_IJlSB_lEEEaSI_NS4_8TiledMMAINS4_8MMA_AtomIJNS4_4SM904GMMA27MMA_64x256x32_S32S8S8_SS_TNEEEENS4_6LayoutISC_NS5_IJNSA_ILi0EEESQ_SQ_EEEEENS5_IJNS4_10UnderscoreEST_ST_EEEEENS4_13SM90_TMA_LOADENS4_14ComposedLayoutINS4_7SwizzleILi2ELi4ELi3EEENS4_18smem_ptr_flag_bitsILi8EEENSP_INS5_IJNSA_ILi8EEESF_EEENS5_IJSF_SB_EEEEEEEvNS4_8identityESW_S16_vS17_EENS_8epilogue10collective6detail29Sm90TmaWarpSpecializedAdapterINS1A_15DefaultEpilogueIaSI_SI_NS19_6thread17LinearCombinationIaLi1EiiLNS1E_9ScaleType4KindE0ELNS_15FloatRoundStyleE2EaEENS1_15EpilogueDefaultEEEEEvvEEEEvNT_6ParamsE:
        .type           _ZN7cutlass13device_kernelINS_4gemm6kernel13GemmUniversalIN4cute5tupleIJiiiiEEENS1_10collective13CollectiveMmaINS1_34MainloopSm90TmaGmmaWarpSpecializedILi6ENS5_IJNS4_1CILi1EEESB_SB_EEENS1_32KernelTmaWarpSpecializedPingpongEEENS5_IJNSA_ILi64EEENSA_ILi256EEESF_EEEaNS5_IJlSB_lEEEaSI_NS4_8TiledMMAINS4_8MMA_AtomIJNS4_4SM904GMMA27MMA_64x256x32_S32S8S8_SS_TNEEEENS4_6LayoutISC_NS5_IJNSA_ILi0EEESQ_SQ_EEEEENS5_IJNS4_10UnderscoreEST_ST_EEEEENS4_13SM90_TMA_LOADENS4_14ComposedLayoutINS4_7SwizzleILi2ELi4ELi3EEENS4_18smem_ptr_flag_bitsILi8EEENSP_INS5_IJNSA_ILi8EEESF_EEENS5_IJSF_SB_EEEEEEEvNS4_8identityESW_S16_vS17_EENS_8epilogue10collective6detail29Sm90TmaWarpSpecializedAdapterINS1A_15DefaultEpilogueIaSI_SI_NS19_6thread17LinearCombinationIaLi1EiiLNS1E_9ScaleType4KindE0ELNS_15FloatRoundStyleE2EaEENS1_15EpilogueDefaultEEEEEvvEEEEvNT_6ParamsE,@function
        .size           _ZN7cutlass13device_kernelINS_4gemm6kernel13GemmUniversalIN4cute5tupleIJiiiiEEENS1_10collective13CollectiveMmaINS1_34MainloopSm90TmaGmmaWarpSpecializedILi6ENS5_IJNS4_1CILi1EEESB_SB_EEENS1_32KernelTmaWarpSpecializedPingpongEEENS5_IJNSA_ILi64EEENSA_ILi256EEESF_EEEaNS5_IJlSB_lEEEaSI_NS4_8TiledMMAINS4_8MMA_AtomIJNS4_4SM904GMMA27MMA_64x256x32_S32S8S8_SS_TNEEEENS4_6LayoutISC_NS5_IJNSA_ILi0EEESQ_SQ_EEEEENS5_IJNS4_10UnderscoreEST_ST_EEEEENS4_13SM90_TMA_LOADENS4_14ComposedLayoutINS4_7SwizzleILi2ELi4ELi3EEENS4_18smem_ptr_flag_bitsILi8EEENSP_INS5_IJNSA_ILi8EEESF_EEENS5_IJSF_SB_EEEEEEEvNS4_8identityESW_S16_vS17_EENS_8epilogue10collective6detail29Sm90TmaWarpSpecializedAdapterINS1A_15DefaultEpilogueIaSI_SI_NS19_6thread17LinearCombinationIaLi1EiiLNS1E_9ScaleType4KindE0ELNS_15FloatRoundStyleE2EaEENS1_15EpilogueDefaultEEEEEvvEEEEvNT_6ParamsE,(.L_x_333 - _ZN7cutlass13device_kernelINS_4gemm6kernel13GemmUniversalIN4cute5tupleIJiiiiEEENS1_10collective13CollectiveMmaINS1_34MainloopSm90TmaGmmaWarpSpecializedILi6ENS5_IJNS4_1CILi1EEESB_SB_EEENS1_32KernelTmaWarpSpecializedPingpongEEENS5_IJNSA_ILi64EEENSA_ILi256EEESF_EEEaNS5_IJlSB_lEEEaSI_NS4_8TiledMMAINS4_8MMA_AtomIJNS4_4SM904GMMA27MMA_64x256x32_S32S8S8_SS_TNEEEENS4_6LayoutISC_NS5_IJNSA_ILi0EEESQ_SQ_EEEEENS5_IJNS4_10UnderscoreEST_ST_EEEEENS4_13SM90_TMA_LOADENS4_14ComposedLayoutINS4_7SwizzleILi2ELi4ELi3EEENS4_18smem_ptr_flag_bitsILi8EEENSP_INS5_IJNSA_ILi8EEESF_EEENS5_IJSF_SB_EEEEEEEvNS4_8identityESW_S16_vS17_EENS_8epilogue10collective6detail29Sm90TmaWarpSpecializedAdapterINS1A_15DefaultEpilogueIaSI_SI_NS19_6thread17LinearCombinationIaLi1EiiLNS1E_9ScaleType4KindE0ELNS_15FloatRoundStyleE2EaEENS1_15EpilogueDefaultEEEEEvvEEEEvNT_6ParamsE)
        .other          _ZN7cutlass13device_kernelINS_4gemm6kernel13GemmUniversalIN4cute5tupleIJiiiiEEENS1_10collective13CollectiveMmaINS1_34MainloopSm90TmaGmmaWarpSpecializedILi6ENS5_IJNS4_1CILi1EEESB_SB_EEENS1_32KernelTmaWarpSpecializedPingpongEEENS5_IJNSA_ILi64EEENSA_ILi256EEESF_EEEaNS5_IJlSB_lEEEaSI_NS4_8TiledMMAINS4_8MMA_AtomIJNS4_4SM904GMMA27MMA_64x256x32_S32S8S8_SS_TNEEEENS4_6LayoutISC_NS5_IJNSA_ILi0EEESQ_SQ_EEEEENS5_IJNS4_10UnderscoreEST_ST_EEEEENS4_13SM90_TMA_LOADENS4_14ComposedLayoutINS4_7SwizzleILi2ELi4ELi3EEENS4_18smem_ptr_flag_bitsILi8EEENSP_INS5_IJNSA_ILi8EEESF_EEENS5_IJSF_SB_EEEEEEEvNS4_8identityESW_S16_vS17_EENS_8epilogue10collective6detail29Sm90TmaWarpSpecializedAdapterINS1A_15DefaultEpilogueIaSI_SI_NS19_6thread17LinearCombinationIaLi1EiiLNS1E_9ScaleType4KindE0ELNS_15FloatRoundStyleE2EaEENS1_15EpilogueDefaultEEEEEvvEEEEvNT_6ParamsE,@"STO_CUDA_ENTRY STV_DEFAULT"
_ZN7cutlass13device_kernelINS_4gemm6kernel13GemmUniversalIN4cute5tupleIJiiiiEEENS1_10collective13CollectiveMmaINS1_34MainloopSm90TmaGmmaWarpSpecializedILi6ENS5_IJNS4_1CILi1EEESB_SB_EEENS1_32KernelTmaWarpSpecializedPingpongEEENS5_IJNSA_ILi64EEENSA_ILi256EEESF_EEEaNS5_IJlSB_lEEEaSI_NS4_8TiledMMAINS4_8MMA_AtomIJNS4_4SM904GMMA27MMA_64x256x32_S32S8S8_SS_TNEEEENS4_6LayoutISC_NS5_IJNSA_ILi0EEESQ_SQ_EEEEENS5_IJNS4_10UnderscoreEST_ST_EEEEENS4_13SM90_TMA_LOADENS4_14ComposedLayoutINS4_7SwizzleILi2ELi4ELi3EEENS4_18smem_ptr_flag_bitsILi8EEENSP_INS5_IJNSA_ILi8EEESF_EEENS5_IJSF_SB_EEEEEEEvNS4_8identityESW_S16_vS17_EENS_8epilogue10collective6detail29Sm90TmaWarpSpecializedAdapterINS1A_15DefaultEpilogueIaSI_SI_NS19_6thread17LinearCombinationIaLi1EiiLNS1E_9ScaleType4KindE0ELNS_15FloatRoundStyleE2EaEENS1_15EpilogueDefaultEEEEEvvEEEEvNT_6ParamsE:
[----:B------:R-:W0:Y:S02]  /*0000*/  LDC R1, c[0x0][0x28] ;  /* 0x00000a00ff017b82 */ /* 0x000e240000000800 */
[----:B0-----:R-:W-:Y:S01]  /*0010*/  VIADD R1, R1, 0xfffffff8 ;  /* 0xfffffff801017836 */ /* 0x001fe20000000000 */
[----:B------:R-:W0:Y:S01]  /*0020*/  S2R R4, SR_TID.X ;  /* 0x0000000000047919 */ /* 0x000e220000002100 */
[----:B------:R-:W-:Y:S01]  /*0030*/  ELECT P0, URZ, PT ;  /* 0x00000000003f782f */ /* 0x000fe20003800000 */
[----:B------:R-:W-:Y:S01]  /*0040*/  BSSY B0, `(.L_x_0) ;  /* 0x000000f000007945 */ /* 0x000fe20003800000 */
[--C-:B0-----:R-:W-:Y:S02]  /*0050*/  SHF.R.U32.HI R0, RZ, 0x5, R4.reuse ;  /* 0x00000005ff007819 */ /* 0x101fe40000011604 */
[----:B------:R-:W-:-:S03]  /*0060*/  SHF.R.U32.HI R5, RZ, 0x7, R4 ;  /* 0x00000007ff057819 */ /* 0x000fc60000011604 */
[----:B------:R-:W0:Y:S04]  /*0070*/  SHFL.IDX PT, R2, R0, RZ, 0x1f ;  /* 0x00001fff00027589 */ /* 0x000e2800000e0000 */
[----:B------:R1:W2:Y:S01]  /*0080*/  SHFL.IDX PT, R8, R5, RZ, 0x1f ;  /* 0x00001fff05087589 */ /* 0x0002a200000e0000 */
[----:B0-----:R-:W-:-:S13]  /*0090*/  ISETP.NE.OR P0, PT, R2, RZ, !P0 ;  /* 0x000000ff0200720c */ /* 0x001fda0004705670 */
[----:B-12---:R-:W-:Y:S05]  /*00a0*/  @P0 BRA `(.L_x_1) ;  /* 0x0000000000200947 */ /* 0x006fea0003800000 */
[----:B------:R-:W-:Y:S02]  /*00b0*/  ULDC.64 UR4, c[0x0][0x198] ;  /* 0x0000660000047ab9 */ /* 0x000fe40000000a00 */
[----:B------:R-:W-:Y:S02]  /*00c0*/  UIADD3 UR6, UP0, UR4, 0xf0, URZ ;  /* 0x000000f004067890 */ /* 0x000fe4000ff1e03f */
[----:B------:R-:W-:Y:S02]  /*00d0*/  UIADD3 UR4, UP1, UR4, 0x1f0, URZ ;  /* 0x000001f004047890 */ /* 0x000fe4000ff3e03f */
[----:B------:R-:W-:Y:S02]  /*00e0*/  UIADD3.X UR7, URZ, UR5, URZ, UP0, !UPT ;  /* 0x000000053f077290 */ /* 0x000fe400087fe43f */
[----:B------:R-:W-:-:S07]  /*00f0*/  UIADD3.X UR5, URZ, UR5, URZ, UP1, !UPT ;  /* 0x000000053f057290 */ /* 0x000fce0008ffe43f */
[----:B------:R0:W-:Y:S02]  /*0100*/  UTMACCTL.PF [UR6] ;  /* 0x00000000060079b9 */ /* 0x0001e40008040000 */
[----:B------:R0:W-:Y:S02]  /*0110*/  UTMACCTL.PF [UR4] ;  /* 0x00000000040079b9 */ /* 0x0001e40008040000 */
[----:B0-----:R-:W-:Y:S01]  /*0120*/  NOP ;  /* 0x0000000000007918 */ /* 0x001fe20000000000 */
.L_x_1:
[----:B------:R-:W-:Y:S05]  /*0130*/  BSYNC B0 ;  /* 0x0000000000007941 */ /* 0x000fea0003800000 */
.L_x_0:
[----:B------:R-:W0:Y:S02]  /*0140*/  SHFL.IDX PT, R3, R0, RZ, 0x1f ;  /* 0x00001fff00037589 */ /* 0x000e2400000e0000 */
[----:B0-----:R-:W-:-:S13]  /*0150*/  ISETP.NE.AND P0, PT, R3, RZ, PT ;  /* 0x000000ff0300720c */ /* 0x001fda0003f05270 */
[----:B------:R-:W-:Y:S05]  /*0160*/  @P0 BRA `(.L_x_2) ;  /* 0x0000000000680947 */ /* 0x000fea0003800000 */
[----:B------:R-:W0:Y:S01]  /*0170*/  S2UR UR8, SR_CgaCtaId ;  /* 0x00000000000879c3 */ /* 0x000e220000008800 */
[----:B------:R-:W-:Y:S01]  /*0180*/  UMOV UR4, 0x400 ;  /* 0x0000040000047882 */ /* 0x000fe20000000000 */
[----:B------:R-:W-:Y:S01]  /*0190*/  UMOV UR5, 0x1 ;  /* 0x0000000100057882 */ /* 0x000fe20000000000 */
[----:B------:R-:W-:Y:S01]  /*01a0*/  UMOV UR6, 0x80 ;  /* 0x0000008000067882 */ /* 0x000fe20000000000 */
[----:B------:R-:W-:Y:S01]  /*01b0*/  ELECT P0, URZ, PT ;  /* 0x00000000003f782f */ /* 0x000fe20003800000 */
[----:B------:R-:W-:-:S04]  /*01c0*/  UIADD3 UR6, -UR6, 0x100000, URZ ;  /* 0x0010000006067890 */ /* 0x000fc8000fffe13f */
[----:B------:R-:W-:Y:S02]  /*01d0*/  USHF.L.U32 UR7, UR6, 0xb, URZ ;  /* 0x0000000b06077899 */ /* 0x000fe4000800063f */
[----:B------:R-:W-:Y:S02]  /*01e0*/  USHF.L.U32 UR6, UR6, 0x1, URZ ;  /* 0x0000000106067899 */ /* 0x000fe4000800063f */
[----:B0-----:R-:W-:Y:S02]  /*01f0*/  ULEA UR8, UR8, UR4, 0x18 ;  /* 0x0000000408087291 */ /* 0x001fe4000f8ec03f */
[----:B------:R-:W-:-:S04]  /*0200*/  UIADD3 UR4, -UR5, 0x100000, URZ ;  /* 0x0010000005047890 */ /* 0x000fc8000fffe13f */
[----:B------:R-:W-:Y:S02]  /*0210*/  USHF.L.U32 UR5, UR4, 0xb, URZ ;  /* 0x0000000b04057899 */ /* 0x000fe4000800063f */
[----:B------:R-:W-:Y:S01]  /*0220*/  USHF.L.U32 UR4, UR4, 0x1, URZ ;  /* 0x0000000104047899 */ /* 0x000fe2000800063f */
[----:B------:R-:W0:Y:S11]  /*0230*/  FENCE.VIEW.ASYNC.S ;  /* 0x00000000000073c6 */ /* 0x000e360000000000 */
[----:B0-----:R0:W1:Y:S01]  /*0240*/  SYNCS.EXCH.64 URZ, [UR8], UR4 ;  /* 0x00000004083f75b2 */ /* 0x0010620008000100 */
[----:B------:R0:W2:Y:S01]  /*0250*/  SYNCS.EXCH.64 URZ, [UR8+0x30], UR6 ;  /* 0x00003006083f75b2 */ /* 0x0000a20008000100 */
[----:B------:R0:W3:Y:S01]  /*0260*/  SYNCS.EXCH.64 URZ, [UR8+0x8], UR4 ;  /* 0x00000804083f75b2 */ /* 0x0000e20008000100 */
[----:B------:R0:W4:Y:S01]  /*0270*/  SYNCS.EXCH.64 URZ, [UR8+0x38], UR6 ;  /* 0x00003806083f75b2 */ /* 0x0001220008000100 */
[----:B------:R0:W0:Y:S01]  /*0280*/  SYNCS.EXCH.64 URZ, [UR8+0x10], UR4 ;  /* 0x00001004083f75b2 */ /* 0x0000220008000100 */
[----:B------:R0:W0:Y:S01]  /*0290*/  SYNCS.EXCH.64 URZ, [UR8+0x40], UR6 ;  /* 0x00004006083f75b2 */ /* 0x0000220008000100 */
[----:B------:R0:W0:Y:S01]  /*02a0*/  SYNCS.EXCH.64 URZ, [UR8+0x18], UR4 ;  /* 0x00001804083f75b2 */ /* 0x0000220008000100 */
[----:B------:R0:W0:Y:S01]  /*02b0*/  SYNCS.EXCH.64 URZ, [UR8+0x48], UR6 ;  /* 0x00004806083f75b2 */ /* 0x0000220008000100 */
[----:B------:R0:W0:Y:S01]  /*02c0*/  SYNCS.EXCH.64 URZ, [UR8+0x20], UR4 ;  /* 0x00002004083f75b2 */ /* 0x0000220008000100 */
[----:B------:R0:W0:Y:S01]  /*02d0*/  SYNCS.EXCH.64 URZ, [UR8+0x50], UR6 ;  /* 0x00005006083f75b2 */ /* 0x0000220008000100 */
[----:B------:R0:W0:Y:S01]  /*02e0*/  SYNCS.EXCH.64 URZ, [UR8+0x28], UR4 ;  /* 0x00002804083f75b2 */ /* 0x0000220008000100 */
[----:B------:R0:W0:Y:S01]  /*02f0*/  SYNCS.EXCH.64 URZ, [UR8+0x58], UR6 ;  /* 0x00005806083f75b2 */ /* 0x0000220008000100 */
[----:B------:R-:W-:Y:S01]  /*0300*/  NOP ;  /* 0x0000000000007918 */ /* 0x000fe20000000000 */
.L_x_2:
[----:B------:R-:W5:Y:S01]  /*0310*/  SHFL.IDX PT, R6, R0, RZ, 0x1f ;  /* 0x00001fff00067589 */ /* 0x000f6200000e0000 */
[----:B------:R-:W-:Y:S01]  /*0320*/  ELECT P0, URZ, PT ;  /* 0x00000000003f782f */ /* 0x000fe20003800000 */
[----:B------:R-:W-:Y:S01]  /*0330*/  NOP ;  /* 0x0000000000007918 */ /* 0x000fe20000000000 */
[----:B------:R-:W-:Y:S01]  /*0340*/  ELECT P1, URZ, PT ;  /* 0x00000000003f782f */ /* 0x000fe20003820000 */
[----:B------:R-:W1:Y:S01]  /*0350*/  SHFL.IDX PT, R3, R0, RZ, 0x1f ;  /* 0x00001fff00037589 */ /* 0x000e6200000e0000 */
[----:B0-----:R-:W-:Y:S01]  /*0360*/  UMOV UR4, 0x20 ;  /* 0x0000002000047882 */ /* 0x001fe20000000000 */
[----:B------:R-:W-:Y:S01]  /*0370*/  UMOV UR11, 0x80 ;  /* 0x00000080000b7882 */ /* 0x000fe20000000000 */
[----:B------:R-:W-:Y:S01]  /*0380*/  NOP ;  /* 0x0000000000007918 */ /* 0x000fe20000000000 */
[C---:B------:R-:W-:Y:S01]  /*0390*/  VIADD R33, R8.reuse, 0xffffffff ;  /* 0xffffffff08217836 */ /* 0x040fe20000000000 */
[----:B------:R-:W0:Y:S01]  /*03a0*/  SHFL.IDX PT, R5, R5, RZ, 0x1f ;  /* 0x00001fff05057589 */ /* 0x000e2200000e0000 */
[----:B------:R-:W-:Y:S01]  /*03b0*/  ULDC.64 UR36, c[0x0][0x208] ;  /* 0x0000820000247ab9 */ /* 0x000fe20000000a00 */
[----:B------:R-:W-:-:S02]  /*03c0*/  ISETP.NE.AND P2, PT, R8, RZ, PT ;  /* 0x000000ff0800720c */ /* 0x000fc40003f45270 */
[----:B------:R-:W-:Y:S02]  /*03d0*/  ISETP.GE.U32.AND P3, PT, R33, 0x2, PT ;  /* 0x000000022100780c */ /* 0x000fe40003f66070 */
[----:B-----5:R-:W-:Y:S02]  /*03e0*/  ISETP.NE.OR P0, PT, R6, RZ, !P0 ;  /* 0x000000ff0600720c */ /* 0x020fe40004705670 */
[----:B-1----:R-:W-:Y:S02]  /*03f0*/  ISETP.NE.OR P1, PT, R3, RZ, !P1 ;  /* 0x000000ff0300720c */ /* 0x002fe40004f25670 */
[----:B------:R-:W-:-:S04]  /*0400*/  SHF.R.S32.HI R3, RZ, 0x1f, R2 ;  /* 0x0000001fff037819 */ /* 0x000fc80000011402 */
[----:B------:R-:W-:-:S05]  /*0410*/  LEA.HI R3, R3, R2, RZ, 0x2 ;  /* 0x0000000203037211 */ /* 0x000fca00078f10ff */
[----:B------:R-:W-:Y:S01]  /*0420*/  VOTEU.ALL UP0, P0 ;  /* 0x00000000003f7886 */ /* 0x000fe20000000000 */
[----:B------:R-:W-:Y:S01]  /*0430*/  LOP3.LUT R3, R3, 0xfffffffc, RZ, 0xc0, !PT ;  /* 0xfffffffc03037812 */ /* 0x000fe200078ec0ff */
[----:B------:R-:W-:-:S03]  /*0440*/  VOTEU.ALL UP1, P1 ;  /* 0x00000000003f7886 */ /* 0x000fc60000820000 */
[----:B------:R-:W1:Y:S01]  /*0450*/  @!UP0 S2UR UR7, SR_CgaCtaId ;  /* 0x00000000000789c3 */ /* 0x000e620000008800 */
[----:B------:R-:W-:Y:S01]  /*0460*/  @!UP0 UMOV UR6, 0x400 ;  /* 0x0000040000068882 */ /* 0x000fe20000000000 */
[----:B------:R-:W-:-:S04]  /*0470*/  @!UP0 UIADD3 UR4, -UR4, 0x100000, URZ ;  /* 0x0010000004048890 */ /* 0x000fc8000fffe13f */
[----:B------:R-:W-:Y:S02]  /*0480*/  @!UP0 USHF.L.U32 UR5, UR4, 0xb, URZ ;  /* 0x0000000b04058899 */ /* 0x000fe4000800063f */
[----:B------:R-:W-:Y:S01]  /*0490*/  @!UP0 USHF.L.U32 UR4, UR4, 0x1, URZ ;  /* 0x0000000104048899 */ /* 0x000fe2000800063f */
[----:B------:R-:W-:Y:S01]  /*04a0*/  IMAD.IADD R0, R2, 0x1, -R3 ;  /* 0x0000000102007824 */ /* 0x000fe200078e0a03 */
[----:B------:R-:W-:Y:S01]  /*04b0*/  @!UP1 UMOV UR9, 0x400 ;  /* 0x0000040000099882 */ /* 0x000fe20000000000 */
[----:B------:R-:W-:Y:S01]  /*04c0*/  VOTEU.ALL UP2, P1 ;  /* 0x00000000003f7886 */ /* 0x000fe20000840000 */
[----:B------:R-:W-:Y:S01]  /*04d0*/  VOTEU.ALL UP3, P1 ;  /* 0x00000000003f7886 */ /* 0x000fe20000860000 */
[----:B------:R-:W-:Y:S01]  /*04e0*/  VOTEU.ALL UP4, P1 ;  /* 0x00000000003f7886 */ /* 0x000fe20000880000 */
[----:B------:R-:W5:Y:S01]  /*04f0*/  @!UP1 S2UR UR10, SR_CgaCtaId ;  /* 0x00000000000a99c3 */ /* 0x000f620000008800 */
[----:B------:R-:W-:Y:S01]  /*0500*/  VOTEU.ALL UP5, P1 ;  /* 0x00000000003f7886 */ /* 0x000fe200008a0000 */
[----:B------:R-:W-:-:S04]  /*0510*/  SHF.R.S32.HI R3, RZ, 0x1f, R4 ;  /* 0x0000001fff037819 */ /* 0x000fc80000011404 */
[----:B------:R-:W-:-:S04]  /*0520*/  LEA.HI R3, R3, R4, RZ, 0x7 ;  /* 0x0000000403037211 */ /* 0x000fc800078f38ff */
[----:B------:R-:W-:-:S05]  /*0530*/  LOP3.LUT R3, R3, 0xffffff80, RZ, 0xc0, !PT ;  /* 0xffffff8003037812 */ /* 0x000fca00078ec0ff */
[----:B------:R-:W-:Y:S01]  /*0540*/  IMAD.IADD R3, R4, 0x1, -R3 ;  /* 0x0000000104037824 */ /* 0x000fe200078e0a03 */
[----:B-1----:R-:W-:Y:S02]  /*0550*/  @!UP0 ULEA UR8, UR7, UR6, 0x18 ;  /* 0x0000000607088291 */ /* 0x002fe4000f8ec03f */
[----:B------:R-:W-:-:S04]  /*0560*/  @!UP1 UIADD3 UR6, -UR11, 0x100000, URZ ;  /* 0x001000000b069890 */ /* 0x000fc8000fffe13f */
[----:B------:R-:W-:Y:S02]  /*0570*/  @!UP1 USHF.L.U32 UR7, UR6, 0xb, URZ ;  /* 0x0000000b06079899 */ /* 0x000fe4000800063f */
[----:B------:R-:W-:Y:S01]  /*0580*/  @!UP1 USHF.L.U32 UR6, UR6, 0x1, URZ ;  /* 0x0000000106069899 */ /* 0x000fe2000800063f */
[----:B------:R-:W-:Y:S01]  /*0590*/  VOTEU.ALL UP0, P0 ;  /* 0x00000000003f7886 */ /* 0x000fe20000000000 */
[----:B-----5:R-:W-:Y:S01]  /*05a0*/  @!UP1 ULEA UR9, UR10, UR9, 0x18 ;  /* 0x000000090a099291 */ /* 0x020fe2000f8ec03f */
[----:B------:R-:W-:Y:S02]  /*05b0*/  VOTEU.ALL UP1, P0 ;  /* 0x00000000003f7886 */ /* 0x000fe40000020000 */
[----:B------:R-:W-:Y:S01]  /*05c0*/  ULDC.64 UR10, c[0x0][0x598] ;  /* 0x00016600000a7ab9 */ /* 0x000fe20000000a00 */
[----:B------:R-:W-:Y:S01]  /*05d0*/  ISETP.NE.AND P0, PT, R0, 0x3, PT ;  /* 0x000000030000780c */ /* 0x000fe20003f05270 */
[----:B------:R-:W1:Y:S02]  /*05e0*/  FENCE.VIEW.ASYNC.S ;  /* 0x00000000000073c6 */ /* 0x000e640000000000 */
[----:B-1----:R1:W2:Y:S01]  /*05f0*/  @!UP0 SYNCS.EXCH.64 URZ, [UR8+0x90], UR4 ;  /* 0x00009004083f85b2 */ /* 0x0022a20008000100 */
[----:B------:R-:W-:-:S02]  /*0600*/  ISETP.NE.U32.AND P1, PT, RZ, UR10, PT ;  /* 0x0000000aff007c0c */ /* 0x000fc4000bf25070 */
[----:B------:R-:W-:Y:S02]  /*0610*/  ISETP.EQ.OR P0, PT, R0, RZ, !P0 ;  /* 0x000000ff0000720c */ /* 0x000fe40004702670 */
[----:B------:R-:W-:Y:S02]  /*0620*/  ISETP.NE.AND.EX P1, PT, RZ, UR11, PT, P1 ;  /* 0x0000000bff007c0c */ /* 0x000fe4000bf25310 */
[----:B------:R-:W-:-:S04]  /*0630*/  ISETP.EQ.AND P0, PT, R8, RZ, P0 ;  /* 0x000000ff0800720c */ /* 0x000fc80000702270 */
[----:B------:R-:W-:-:S04]  /*0640*/  SEL R16, RZ, 0x1, !P0 ;  /* 0x00000001ff107807 */ /* 0x000fc80004000000 */
[----:B------:R-:W-:Y:S01]  /*0650*/  SEL R16, R16, 0x2, P3 ;  /* 0x0000000210107807 */ /* 0x000fe20001800000 */
[----:B------:R1:W2:Y:S01]  /*0660*/  @!UP1 SYNCS.EXCH.64 URZ, [UR8+0x98], UR4 ;  /* 0x00009804083f95b2 */ /* 0x0002a20008000100 */
[----:B------:R-:W-:Y:S01]  /*0670*/  NOP ;  /* 0x0000000000007918 */ /* 0x000fe20000000000 */
[----:B------:R1:W2:Y:S01]  /*0680*/  @!UP2 SYNCS.EXCH.64 URZ, [UR9+0x70], UR6 ;  /* 0x00007006093fa5b2 */ /* 0x0002a20008000100 */
[----:B------:R1:W2:Y:S01]  /*0690*/  @!UP3 SYNCS.EXCH.64 URZ, [UR9+0x78], UR6 ;  /* 0x00007806093fb5b2 */ /* 0x0002a20008000100 */
[----:B------:R1:W2:Y:S01]  /*06a0*/  @!UP4 SYNCS.EXCH.64 URZ, [UR9+0x80], UR6 ;  /* 0x00008006093fc5b2 */ /* 0x0002a20008000100 */
[----:B------:R1:W2:Y:S01]  /*06b0*/  @!UP5 SYNCS.EXCH.64 URZ, [UR9+0x88], UR6 ;  /* 0x00008806093fd5b2 */ /* 0x0002a20008000100 */
[----:B------:R-:W-:Y:S01]  /*06c0*/  NOP ;  /* 0x0000000000007918 */ /* 0x000fe20000000000 */
[----:B--234-:R-:W-:Y:S06]  /*06d0*/  BAR.SYNC.DEFER_BLOCKING 0x0 ;  /* 0x0000000000007b1d */ /* 0x01cfec0000010000 */
[----:B01----:R-:W-:Y:S05]  /*06e0*/  @!P1 BRA `(.L_x_3) ;  /* 0x00000000001c9947 */ /* 0x003fea0003800000 */
[----:B------:R-:W0:Y:S02]  /*06f0*/  LDC.64 R6, c[0x0][0x598] ;  /* 0x00016600ff067b82 */ /* 0x000e240000000a00 */
[----:B0-----:R-:W2:Y:S02]  /*0700*/  LDG.E.64 R6, desc[UR36][R6.64] ;  /* 0x0000002406067981 */ /* 0x001ea4000c1e1b00 */
[----:B--2---:R-:W-:-:S04]  /*0710*/  ISETP.NE.U32.AND P0, PT, R6, RZ, PT ;  /* 0x000000ff0600720c */ /* 0x004fc80003f05070 */
[----:B------:R-:W-:-:S13]  /*0720*/  ISETP.NE.AND.EX P0, PT, R7, RZ, PT, P0 ;  /* 0x000000ff0700720c */ /* 0x000fda0003f05300 */
[----:B------:R-:W-:Y:S05]  /*0730*/  @!P0 BRA `(.L_x_3) ;  /* 0x0000000000088947 */ /* 0x000fea0003800000 */
[----:B------:R1:W5:Y:S01]  /*0740*/  LD.E R153, desc[UR36][R6.64] ;  /* 0x0000002406997980 */ /* 0x000362000c101900 */
[----:B------:R-:W-:Y:S05]  /*0750*/  BRA `(.L_x_4) ;  /* 0x0000000000247947 */ /* 0x000fea0003800000 */
.L_x_3:
[----:B------:R-:W-:Y:S02]  /*0760*/  ULDC.64 UR4, c[0x0][0x588] ;  /* 0x0001620000047ab9 */ /* 0x000fe40000000a00 */
[----:B------:R-:W-:-:S04]  /*0770*/  ISETP.NE.U32.AND P0, PT, RZ, UR4, PT ;  /* 0x00000004ff007c0c */ /* 0x000fc8000bf05070 */
[----:B------:R-:W-:-:S13]  /*0780*/  ISETP.NE.AND.EX P0, PT, RZ, UR5, PT, P0 ;  /* 0x00000005ff007c0c */ /* 0x000fda000bf05300 */
[----:B------:R-:W-:Y:S05]  /*0790*/  @!P0 BRA `(.L_x_5) ;  /* 0x00000000000c8947 */ /* 0x000fea0003800000 */
[----:B------:R-:W0:Y:S02]  /*07a0*/  LDC.64 R6, c[0x0][0x588] ;  /* 0x00016200ff067b82 */ /* 0x000e240000000a00 */
[----:B0-----:R0:W5:Y:S01]  /*07b0*/  LDG.E R153, desc[UR36][R6.64] ;  /* 0x0000002406997981 */ /* 0x001162000c1e1900 */
[----:B------:R-:W-:Y:S05]  /*07c0*/  BRA `(.L_x_4) ;  /* 0x0000000000087947 */ /* 0x000fea0003800000 */
.L_x_5:
[----:B------:R-:W-:Y:S02]  /*07d0*/  ULDC UR4, c[0x0][0x580] ;  /* 0x0001600000047ab9 */ /* 0x000fe40000000800 */
[----:B------:R-:W-:-:S07]  /*07e0*/  IMAD.U32 R153, RZ, RZ, UR4 ;  /* 0x00000004ff997e24 */ /* 0x000fce000f8e00ff */
.L_x_4:
[----:B------:R-:W-:Y:S02]  /*07f0*/  ULDC.64 UR4, c[0x0][0x5a0] ;  /* 0x0001680000047ab9 */ /* 0x000fe40000000a00 */
[----:B------:R-:W-:-:S04]  /*0800*/  ISETP.NE.U32.AND P0, PT, RZ, UR4, PT ;  /* 0x00000004ff007c0c */ /* 0x000fc8000bf05070 */
[----:B------:R-:W-:-:S13]  /*0810*/  ISETP.NE.AND.EX P0, PT, RZ, UR5, PT, P0 ;  /* 0x00000005ff007c0c */ /* 0x000fda000bf05300 */
[----:B------:R-:W-:Y:S05]  /*0820*/  @!P0 BRA `(.L_x_6) ;  /* 0x00000000001c8947 */ /* 0x000fea0003800000 */
[----:B01----:R-:W0:Y:S02]  /*0830*/  LDC.64 R6, c[0x0][0x5a0] ;  /* 0x00016800ff067b82 */ /* 0x003e240000000a00 */
[----:B0-----:R-:W2:Y:S02]  /*0840*/  LDG.E.64 R6, desc[UR36][R6.64] ;  /* 0x0000002406067981 */ /* 0x001ea4000c1e1b00 */
[----:B--2---:R-:W-:-:S04]  /*0850*/  ISETP.NE.U32.AND P0, PT, R6, RZ, PT ;  /* 0x000000ff0600720c */ /* 0x004fc80003f05070 */
[----:B------:R-:W-:-:S13]  /*0860*/  ISETP.NE.AND.EX P0, PT, R7, RZ, PT, P0 ;  /* 0x000000ff0700720c */ /* 0x000fda0003f05300 */
[----:B------:R-:W-:Y:S05]  /*0870*/  @!P0 BRA `(.L_x_6) ;  /* 0x0000000000088947 */ /* 0x000fea0003800000 */
[----:B------:R3:W5:Y:S01]  /*0880*/  LD.E R152, desc[UR36][R6.64] ;  /* 0x0000002406987980 */ /* 0x000762000c101900 */
[----:B------:R-:W-:Y:S05]  /*0890*/  BRA `(.L_x_7) ;  /* 0x0000000000247947 */ /* 0x000fea0003800000 */
.L_x_6:
[----:B------:R-:W-:Y:S02]  /*08a0*/  ULDC.64 UR4, c[0x0][0x590] ;  /* 0x0001640000047ab9 */ /* 0x000fe40000000a00 */
[----:B------:R-:W-:-:S04]  /*08b0*/  ISETP.NE.U32.AND P0, PT, RZ, UR4, PT ;  /* 0x00000004ff007c0c */ /* 0x000fc8000bf05070 */
[----:B------:R-:W-:-:S13]  /*08c0*/  ISETP.NE.AND.EX P0, PT, RZ, UR5, PT, P0 ;  /* 0x00000005ff007c0c */ /* 0x000fda000bf05300 */
[----:B------:R-:W-:Y:S05]  /*08d0*/  @!P0 BRA `(.L_x_8) ;  /* 0x00000000000c8947 */ /* 0x000fea0003800000 */
[----:B01----:R-:W0:Y:S02]  /*08e0*/  LDC.64 R6, c[0x0][0x590] ;  /* 0x00016400ff067b82 */ /* 0x003e240000000a00 */
[----:B0-----:R2:W5:Y:S01]  /*08f0*/  LDG.E R152, desc[UR36][R6.64] ;  /* 0x0000002406987981 */ /* 0x001562000c1e1900 */
[----:B------:R-:W-:Y:S05]  /*0900*/  BRA `(.L_x_7) ;  /* 0x0000000000087947 */ /* 0x000fea0003800000 */
.L_x_8:
[----:B------:R-:W-:Y:S02]  /*0910*/  ULDC UR4, c[0x0][0x584] ;  /* 0x0001610000047ab9 */ /* 0x000fe40000000800 */
[----:B------:R-:W-:-:S07]  /*0920*/  IMAD.U32 R152, RZ, RZ, UR4 ;  /* 0x00000004ff987e24 */ /* 0x000fce000f8e00ff */
.L_x_7:
[----:B------:R-:W4:Y:S01]  /*0930*/  LDC R2, c[0x0][0x65c] ;  /* 0x00019700ff027b82 */ /* 0x000f220000000800 */
[----:B------:R-:W4:Y:S01]  /*0940*/  S2R R14, SR_CTAID.Y ;  /* 0x00000000000e7919 */ /* 0x000f220000002600 */
[----:B------:R-:W-:Y:S01]  /*0950*/  ULDC UR6, c[0x0][0x28c] ;  /* 0x0000a30000067ab9 */ /* 0x000fe20000000800 */
[----:B------:R-:W-:Y:S01]  /*0960*/  ISETP.NE.AND P0, PT, R8, 0x2, PT ;  /* 0x000000020800780c */ /* 0x000fe20003f05270 */
[----:B------:R-:W-:Y:S01]  /*0970*/  UIADD3 UR6, UR6, 0x3f, URZ ;  /* 0x0000003f06067890 */ /* 0x000fe2000fffe03f */
[----:B0123--:R-:W0:Y:S01]  /*0980*/  S2R R6, SR_CTAID.X ;  /* 0x0000000000067919 */ /* 0x00fe220000002500 */
[----:B------:R-:W-:Y:S01]  /*0990*/  IMAD.MOV.U32 R7, RZ, RZ, RZ ;  /* 0x000000ffff077224 */ /* 0x000fe200078e00ff */
[----:B------:R-:W-:Y:S01]  /*09a0*/  UMOV UR39, URZ ;  /* 0x0000003f00277c82 */ /* 0x000fe20008000000 */
[----:B------:R-:W-:Y:S01]  /*09b0*/  USHF.R.S32.HI UR7, URZ, 0x1f, UR6 ;  /* 0x0000001f3f077899 */ /* 0x000fe20008011406 */
[----:B------:R-:W-:Y:S01]  /*09c0*/  UMOV UR38, URZ ;  /* 0x0000003f00267c82 */ /* 0x000fe20008000000 */
[----:B------:R-:W-:-:S02]  /*09d0*/  ULDC.64 UR8, c[0x0][0x650] ;  /* 0x0001940000087ab9 */ /* 0x000fc40000000a00 */
[----:B------:R-:W-:-:S04]  /*09e0*/  ULEA.HI UR7, UR7, UR6, URZ, 0x6 ;  /* 0x0000000607077291 */ /* 0x000fc8000f8f303f */
[----:B------:R-:W-:Y:S01]  /*09f0*/  USHF.R.S32.HI UR40, URZ, 0x6, UR7 ;  /* 0x000000063f287899 */ /* 0x000fe20008011407 */
[----:B----4-:R-:W-:-:S13]  /*0a00*/  ISETP.NE.AND P1, PT, R2, 0x1, PT ;  /* 0x000000010200780c */ /* 0x010fda0003f25270 */
[----:B------:R-:W0:Y:S01]  /*0a10*/  @P1 LDC R19, c[0x0][0x10] ;  /* 0x00000400ff131b82 */ /* 0x000e220000000800 */
[----:B------:R-:W-:Y:S02]  /*0a20*/  @P1 IMAD.MOV.U32 R8, RZ, RZ, R14 ;  /* 0x000000ffff081224 */ /* 0x000fe400078e000e */
[----:B------:R-:W-:Y:S02]  /*0a30*/  @P1 IMAD.MOV.U32 R9, RZ, RZ, RZ ;  /* 0x000000ffff091224 */ /* 0x000fe400078e00ff */
[----:B------:R-:W-:-:S03]  /*0a40*/  @P1 IMAD.MOV.U32 R17, RZ, RZ, RZ ;  /* 0x000000ffff111224 */ /* 0x000fc600078e00ff */
[----:B------:R-:W1:Y:S01]  /*0a50*/  @!P1 LDC R11, c[0x0][0xc] ;  /* 0x00000300ff0b9b82 */ /* 0x000e620000000800 */
[----:B------:R-:W-:Y:S01]  /*0a60*/  ULDC UR4, c[0x0][0xc] ;  /* 0x0000030000047ab9 */ /* 0x000fe20000000800 */
[----:B------:R-:W-:Y:S02]  /*0a70*/  ULDC UR5, c[0x0][0x10] ;  /* 0x0000040000057ab9 */ /* 0x000fe40000000800 */
[----:B------:R-:W-:-:S04]  /*0a80*/  UIMAD.WIDE.U32 UR4, UR4, UR5, URZ ;  /* 0x00000005040472a5 */ /* 0x000fc8000f8e003f */
[----:B------:R-:W2:Y:S01]  /*0a90*/  LDC R2, c[0x0][0x14] ;  /* 0x00000500ff027b82 */ /* 0x000ea20000000800 */
[----:B0-----:R-:W-:-:S04]  /*0aa0*/  @P1 IMAD.WIDE.U32 R18, R6, R19, R8 ;  /* 0x0000001306121225 */ /* 0x001fc800078e0008 */
[----:B------:R-:W-:Y:S02]  /*0ab0*/  @P1 IMAD.IADD R17, R19, 0x1, R17 ;  /* 0x0000000113111824 */ /* 0x000fe400078e0211 */
[----:B-1----:R-:W-:-:S04]  /*0ac0*/  @!P1 IMAD.WIDE.U32 R8, R11, R14, R6 ;  /* 0x0000000e0b089225 */ /* 0x002fc800078e0006 */
[----:B------:R-:W-:Y:S02]  /*0ad0*/  @!P1 IMAD.MOV.U32 R18, RZ, RZ, R8 ;  /* 0x000000ffff129224 */ /* 0x000fe400078e0008 */
[----:B------:R-:W-:Y:S02]  /*0ae0*/  @!P1 IMAD.MOV.U32 R17, RZ, RZ, R9 ;  /* 0x000000ffff119224 */ /* 0x000fe400078e0009 */
[----:B--2---:R-:W-:-:S04]  /*0af0*/  IMAD.WIDE.U32 R12, R2, UR4, RZ ;  /* 0x00000004020c7c25 */ /* 0x004fc8000f8e00ff */
[----:B------:R-:W-:Y:S01]  /*0b00*/  IMAD R23, R2, UR5, RZ ;  /* 0x0000000502177c24 */ /* 0x000fe2000f8e02ff */
[----:B------:R0:W-:Y:S03]  /*0b10*/  STL.64 [R1], R12 ;  /* 0x0000000c01007387 */ /* 0x0001e60000100a00 */
[----:B------:R-:W-:Y:S01]  /*0b20*/  IMAD.IADD R23, R13, 0x1, R23 ;  /* 0x000000010d177824 */ /* 0x000fe200078e0217 */
[----:B------:R-:W-:Y:S06]  /*0b30*/  @P0 BRA `(.L_x_9) ;  /* 0x0000000000200947 */ /* 0x000fec0003800000 */
[----:B------:R-:W-:Y:S01]  /*0b40*/  UISETP.GE.U32.AND UP0, UPT, UR40, 0x6, UPT ;  /* 0x000000062800788c */ /* 0x000fe2000bf06070 */
[----:B------:R-:W-:Y:S01]  /*0b50*/  IADD3 R18, P0, R18, R12, RZ ;  /* 0x0000000c12127210 */ /* 0x000fe20007f1e0ff */
[----:B------:R-:W-:Y:S01]  /*0b60*/  UIMAD.WIDE.U32 UR4, UR40, -0x55555555, URZ ;  /* 0xaaaaaaab280478a5 */ /* 0x000fe2000f8e003f */
[----:B------:R-:W-:-:S03]  /*0b70*/  UMOV UR38, URZ ;  /* 0x0000003f00267c82 */ /* 0x000fc60008000000 */
[----:B------:R-:W-:Y:S01]  /*0b80*/  USHF.R.U32.HI UR4, URZ, 0x2, UR5 ;  /* 0x000000023f047899 */ /* 0x000fe20008011605 */
[----:B------:R-:W-:-:S03]  /*0b90*/  IMAD.X R17, R23, 0x1, R17, P0 ;  /* 0x0000000117117824 */ /* 0x000fc600000e0611 */
[----:B------:R-:W-:Y:S02]  /*0ba0*/  UIMAD UR39, UR4, -0x6, UR40 ;  /* 0xfffffffa042778a4 */ /* 0x000fe4000f8e0228 */
[----:B------:R-:W-:-:S12]  /*0bb0*/  @UP0 ULOP3.LUT UR38, UR4, 0x1, URZ, 0xc0, !UPT ;  /* 0x0000000104260892 */ /* 0x000fd8000f8ec03f */
.L_x_9:
[----:B------:R-:W-:Y:S01]  /*0bc0*/  ISETP.GE.U32.AND P0, PT, R18, UR8, PT ;  /* 0x0000000812007c0c */ /* 0x000fe2000bf06070 */
[----:B------:R-:W-:Y:S01]  /*0bd0*/  IMAD.MOV.U32 R19, RZ, RZ, -0x1 ;  /* 0xffffffffff137424 */ /* 0x000fe200078e00ff */
[----:B------:R-:W-:Y:S01]  /*0be0*/  PRMT R8, RZ, 0x7610, R8 ;  /* 0x00007610ff087816 */ /* 0x000fe20000000008 */
[----:B------:R-:W-:Y:S01]  /*0bf0*/  IMAD.MOV.U32 R22, RZ, RZ, -0x1 ;  /* 0xffffffffff167424 */ /* 0x000fe200078e00ff */
[----:B------:R-:W-:Y:S01]  /*0c00*/  ISETP.GE.U32.AND.EX P0, PT, R17, UR9, PT, P0 ;  /* 0x0000000911007c0c */ /* 0x000fe2000bf06100 */
[----:B------:R-:W-:-:S12]  /*0c10*/  IMAD.MOV.U32 R2, RZ, RZ, -0x1 ;  /* 0xffffffffff027424 */ /* 0x000fd800078e00ff */
[----:B------:R-:W-:Y:S05]  /*0c20*/  @P0 BRA `(.L_x_10) ;  /* 0x00000004005c0947 */ /* 0x000fea0003800000 */
[----:B------:R-:W1:Y:S01]  /*0c30*/  LDC.64 R20, c[0x0][0x628] ;  /* 0x00018a00ff147b82 */ /* 0x000e620000000a00 */
[----:B------:R-:W-:Y:S02]  /*0c40*/  IMAD.MOV.U32 R8, RZ, RZ, R18 ;  /* 0x000000ffff087224 */ /* 0x000fe400078e0012 */
[----:B------:R-:W-:-:S05]  /*0c50*/  IMAD.MOV.U32 R9, RZ, RZ, R17 ;  /* 0x000000ffff097224 */ /* 0x000fca00078e0011 */
[----:B------:R-:W2:Y:S08]  /*0c60*/  LDC R2, c[0x0][0x630] ;  /* 0x00018c00ff027b82 */ /* 0x000eb00000000800 */
[----:B------:R-:W3:Y:S01]  /*0c70*/  LDC.64 R24, c[0x0][0x620] ;  /* 0x00018800ff187b82 */ /* 0x000ee20000000a00 */
[----:B-1----:R-:W-:-:S04]  /*0c80*/  ISETP.NE.U32.AND P0, PT, R20, RZ, PT ;  /* 0x000000ff1400720c */ /* 0x002fc80003f05070 */
[----:B------:R-:W-:-:S13]  /*0c90*/  ISETP.NE.AND.EX P0, PT, R21, RZ, PT, P0 ;  /* 0x000000ff1500720c */ /* 0x000fda0003f05300 */
[----:B--23--:R-:W-:Y:S05]  /*0ca0*/  @!P0 BRA `(.L_x_11) ;  /* 0x0000000000288947 */ /* 0x00cfea0003800000 */
[----:B0-----:R-:W0:Y:S02]  /*0cb0*/  LDC R13, c[0x0][0x634] ;  /* 0x00018d00ff0d7b82 */ /* 0x001e240000000800 */
[----:B0-----:R-:W-:-:S05]  /*0cc0*/  IADD3 R13, P0, R18, R13, RZ ;  /* 0x0000000d120d7210 */ /* 0x001fca0007f1e0ff */
[----:B------:R-:W-:-:S04]  /*0cd0*/  IMAD.X R15, RZ, RZ, R17, P0 ;  /* 0x000000ffff0f7224 */ /* 0x000fc800000e0611 */
[----:B------:R-:W-:-:S04]  /*0ce0*/  IMAD.WIDE.U32 R8, R15, R20, RZ ;  /* 0x000000140f087225 */ /* 0x000fc800078e00ff */
[----:B------:R-:W-:-:S04]  /*0cf0*/  IMAD.WIDE.U32 R10, P0, R13, R21, R8 ;  /* 0x000000150d0a7225 */ /* 0x000fc80007800008 */
[----:B------:R-:W-:-:S04]  /*0d00*/  IMAD.WIDE.U32 R8, R13, R20, RZ ;  /* 0x000000140d087225 */ /* 0x000fc800078e00ff */
[----:B------:R-:W-:Y:S01]  /*0d10*/  IMAD.X R13, RZ, RZ, RZ, P0 ;  /* 0x000000ffff0d7224 */ /* 0x000fe200000e06ff */
[----:B------:R-:W-:Y:S01]  /*0d20*/  IADD3 RZ, P0, R9, R10, RZ ;  /* 0x0000000a09ff7210 */ /* 0x000fe20007f1e0ff */
[----:B------:R-:W-:-:S04]  /*0d30*/  IMAD.MOV.U32 R12, RZ, RZ, R11 ;  /* 0x000000ffff0c7224 */ /* 0x000fc800078e000b */
[----:B------:R-:W-:-:S08]  /*0d40*/  IMAD.WIDE.U32.X R8, R15, R21, R12, P0 ;  /* 0x000000150f087225 */ /* 0x000fd000000e040c */
.L_x_11:
[-CC-:B------:R-:W-:Y:S01]  /*0d50*/  SHF.R.U64 R31, R8, R2.reuse, R9.reuse ;  /* 0x00000002081f7219 */ /* 0x180fe20000001209 */
[----:B0-----:R-:W0:Y:S01]  /*0d60*/  LDC R12, c[0x0][0x618] ;  /* 0x00018600ff0c7b82 */ /* 0x001e220000000800 */
[----:B------:R-:W-:Y:S01]  /*0d70*/  SHF.R.U32.HI R7, RZ, R2, R9 ;  /* 0x00000002ff077219 */ /* 0x000fe20000011609 */
[----:B------:R-:W-:Y:S01]  /*0d80*/  ULDC UR4, c[0x0][0x150] ;  /* 0x0000540000047ab9 */ /* 0x000fe20000000800 */
[----:B------:R-:W-:Y:S01]  /*0d90*/  IADD3 R11, P0, RZ, -R31, RZ ;  /* 0x8000001fff0b7210 */ /* 0x000fe20007f1e0ff */
[----:B------:R-:W-:Y:S01]  /*0da0*/  IMAD.MOV.U32 R19, RZ, RZ, R17 ;  /* 0x000000ffff137224 */ /* 0x000fe200078e0011 */
[----:B------:R-:W-:-:S03]  /*0db0*/  I2FP.F32.U32 R2, R6 ;  /* 0x0000000600027245 */ /* 0x000fc60000201000 */
[----:B------:R-:W1:Y:S01]  /*0dc0*/  LDC.64 R26, c[0x0][0x640] ;  /* 0x00019000ff1a7b82 */ /* 0x000e620000000a00 */
[----:B------:R-:W-:Y:S02]  /*0dd0*/  IMAD.X R13, RZ, RZ, ~R7, P0 ;  /* 0x000000ffff0d7224 */ /* 0x000fe400000e0e07 */
[----:B------:R-:W-:Y:S01]  /*0de0*/  FMUL R2, R2, UR4 ;  /* 0x0000000402027c20 */ /* 0x000fe20008400000 */
[----:B------:R-:W-:Y:S01]  /*0df0*/  IMAD.WIDE.U32 R8, R11, R24, R18 ;  /* 0x000000180b087225 */ /* 0x000fe200078e0012 */
[----:B------:R-:W-:-:S03]  /*0e00*/  ULDC UR4, c[0x0][0x154] ;  /* 0x0000550000047ab9 */ /* 0x000fc60000000800 */
[----:B------:R-:W-:Y:S01]  /*0e10*/  IMAD R10, R13, R24, RZ ;  /* 0x000000180d0a7224 */ /* 0x000fe200078e02ff */
[----:B------:R-:W2:Y:S01]  /*0e20*/  LDC R7, c[0x0][0x144] ;  /* 0x00005100ff077b82 */ /* 0x000ea20000000800 */
[----:B------:R-:W3:Y:S02]  /*0e30*/  F2I.U32.TRUNC.NTZ R2, R2 ;  /* 0x0000000200027305 */ /* 0x000ee4000020f000 */
[----:B------:R-:W-:-:S04]  /*0e40*/  IMAD R11, R11, R25, R10 ;  /* 0x000000190b0b7224 */ /* 0x000fc800078e020a */
[----:B------:R-:W-:Y:S01]  /*0e50*/  IMAD.IADD R9, R9, 0x1, R11 ;  /* 0x0000000109097824 */ /* 0x000fe200078e020b */
[----:B------:R-:W4:Y:S01]  /*0e60*/  LDC R22, c[0x0][0x608] ;  /* 0x00018200ff167b82 */ /* 0x000f220000000800 */
[----:B------:R-:W-:-:S03]  /*0e70*/  IMAD.MOV.U32 R11, RZ, RZ, -0x1 ;  /* 0xffffffffff0b7424 */ /* 0x000fc600078e00ff */
[--C-:B0-----:R-:W-:Y:S02]  /*0e80*/  SHF.R.U64 R20, R8, R12, R9.reuse ;  /* 0x0000000c08147219 */ /* 0x101fe40000001209 */
[----:B------:R-:W-:Y:S02]  /*0e90*/  I2FP.F32.U32 R8, R14 ;  /* 0x0000000e00087245 */ /* 0x000fe40000201000 */
[----:B------:R-:W0:Y:S01]  /*0ea0*/  LDC R24, c[0x0][0x658] ;  /* 0x00019600ff187b82 */ /* 0x000e220000000800 */
[----:B-1----:R-:W-:Y:S01]  /*0eb0*/  ISETP.NE.U32.AND P0, PT, R26, RZ, PT ;  /* 0x000000ff1a00720c */ /* 0x002fe20003f05070 */
[----:B---3--:R-:W-:Y:S02]  /*0ec0*/  IMAD.MOV R10, RZ, RZ, -R2 ;  /* 0x000000ffff0a7224 */ /* 0x008fe400078e0a02 */
[----:B------:R-:W-:Y:S01]  /*0ed0*/  FMUL R8, R8, UR4 ;  /* 0x0000000408087c20 */ /* 0x000fe20008400000 */
[----:B------:R-:W-:Y:S02]  /*0ee0*/  SHF.R.U32.HI R9, RZ, R12, R9 ;  /* 0x0000000cff097219 */ /* 0x000fe40000011609 */
[----:B------:R-:W-:Y:S01]  /*0ef0*/  ISETP.NE.AND.EX P0, PT, R27, RZ, PT, P0 ;  /* 0x000000ff1b00720c */ /* 0x000fe20003f05300 */
[----:B------:R1:W3:Y:S01]  /*0f00*/  F2I.U32.TRUNC.NTZ R15, R8 ;  /* 0x00000008000f7305 */ /* 0x0002e2000020f000 */
[----:B------:R-:W1:Y:S01]  /*0f10*/  LDC R19, c[0x0][0x148] ;  /* 0x00005200ff137b82 */ /* 0x000e620000000800 */
[----:B--2---:R-:W-:-:S07]  /*0f20*/  IMAD R2, R7, R10, R6 ;  /* 0x0000000a07027224 */ /* 0x004fce00078e0206 */
[----:B------:R-:W2:Y:S01]  /*0f30*/  LDC R25, c[0x0][0x600] ;  /* 0x00018000ff197b82 */ /* 0x000ea20000000800 */
[-CC-:B----4-:R-:W-:Y:S02]  /*0f40*/  SHF.R.U64 R32, R20, R22.reuse, R9.reuse ;  /* 0x0000001614207219 */ /* 0x190fe40000001209 */
[----:B------:R-:W-:Y:S01]  /*0f50*/  SHF.R.U32.HI R7, RZ, R22, R9 ;  /* 0x00000016ff077219 */ /* 0x000fe20000011609 */
[----:B------:R-:W-:-:S04]  /*0f60*/  IMAD.MOV.U32 R9, RZ, RZ, 0x1 ;  /* 0x00000001ff097424 */ /* 0x000fc800078e00ff */
[----:B------:R-:W4:Y:S01]  /*0f70*/  LDC R28, c[0x0][0x648] ;  /* 0x00019200ff1c7b82 */ /* 0x000f220000000800 */
[-C--:B0-----:R-:W-:Y:S02]  /*0f80*/  SHF.L.U32 R6, R11, R24.reuse, RZ ;  /* 0x000000180b067219 */ /* 0x081fe400000006ff */
[--C-:B------:R-:W-:Y:S02]  /*0f90*/  SHF.R.U64 R22, R32, R24, R7.reuse ;  /* 0x0000001820167219 */ /* 0x100fe40000001207 */
[----:B------:R-:W-:Y:S02]  /*0fa0*/  LOP3.LUT R13, RZ, R6, RZ, 0x33, !PT ;  /* 0x00000006ff0d7212 */ /* 0x000fe400078e33ff */
[-C--:B------:R-:W-:Y:S01]  /*0fb0*/  SHF.R.U32.HI R7, RZ, R24.reuse, R7 ;  /* 0x00000018ff077219 */ /* 0x080fe20000011607 */
[----:B------:R-:W0:Y:S01]  /*0fc0*/  LDC R29, c[0x0][0x638] ;  /* 0x00018e00ff1d7b82 */ /* 0x000e220000000800 */
[----:B------:R-:W-:Y:S01]  /*0fd0*/  SHF.L.U32 R12, R9, R24, RZ ;  /* 0x00000018090c7219 */ /* 0x000fe200000006ff */
[----:B------:R-:W-:-:S06]  /*0fe0*/  IMAD.MOV.U32 R6, RZ, RZ, R22 ;  /* 0x000000ffff067224 */ /* 0x000fcc00078e0016 */
[----:B------:R-:W0:Y:S01]  /*0ff0*/  LDC R30, c[0x0][0x610] ;  /* 0x00018400ff1e7b82 */ /* 0x000e220000000800 */
[----:B-1-3--:R-:W-:Y:S05]  /*1000*/  @!P0 BRA `(.L_x_12) ;  /* 0x0000000000288947 */ /* 0x00afea0003800000 */
[----:B------:R-:W1:Y:S02]  /*1010*/  LDC R11, c[0x0][0x64c] ;  /* 0x00019300ff0b7b82 */ /* 0x000e640000000800 */
[----:B-1----:R-:W-:-:S05]  /*1020*/  IADD3 R11, P0, R22, R11, RZ ;  /* 0x0000000b160b7210 */ /* 0x002fca0007f1e0ff */
        /* <DEDUP_REMOVED lines=8> */
.L_x_12:
[----:B----4-:R-:W-:Y:S01]  /*10b0*/  SHF.R.U64 R6, R6, R28, R7 ;  /* 0x0000001c06067219 */ /* 0x010fe20000001207 */
[----:B--2---:R-:W-:Y:S01]  /*10c0*/  VIADD R7, R25, 0xffffffff ;  /* 0xffffffff19077836 */ /* 0x004fe20000000000 */
[----:B------:R-:W-:Y:S01]  /*10d0*/  LOP3.LUT R13, R32, R13, RZ, 0xc0, !PT ;  /* 0x0000000d200d7212 */ /* 0x000fe200078ec0ff */
[----:B------:R-:W-:Y:S02]  /*10e0*/  IMAD.MOV R15, RZ, RZ, -R15 ;  /* 0x000000ffff0f7224 */ /* 0x000fe400078e0a0f */
[----:B------:R-:W-:Y:S01]  /*10f0*/  IMAD.MOV R8, RZ, RZ, -R6 ;  /* 0x000000ffff087224 */ /* 0x000fe200078e0a06 */
[----:B------:R-:W-:Y:S01]  /*1100*/  LOP3.LUT R7, R20, R7, RZ, 0xc0, !PT ;  /* 0x0000000714077212 */ /* 0x000fe200078ec0ff */
[----:B------:R-:W-:Y:S02]  /*1110*/  IMAD R13, R12, R6, R13 ;  /* 0x000000060c0d7224 */ /* 0x000fe400078e020d */
[----:B------:R-:W-:Y:S02]  /*1120*/  @P1 IMAD R2, R19, R15, R14 ;  /* 0x0000000f13021224 */ /* 0x000fe400078e020e */
[----:B0-----:R-:W-:-:S02]  /*1130*/  IMAD R6, R8, R29, R22 ;  /* 0x0000001d08067224 */ /* 0x001fc400078e0216 */
[----:B------:R-:W-:Y:S02]  /*1140*/  IMAD R2, R13, R30, R2 ;  /* 0x0000001e0d027224 */ /* 0x000fe400078e0202 */
[----:B------:R-:W-:Y:S02]  /*1150*/  IMAD R19, R6, R25, R7 ;  /* 0x0000001906137224 */ /* 0x000fe400078e0207 */
[----:B------:R-:W-:-:S03]  /*1160*/  IMAD.MOV.U32 R8, RZ, RZ, 0x1 ;  /* 0x00000001ff087424 */ /* 0x000fc600078e00ff */
[----:B------:R-:W-:Y:S02]  /*1170*/  SEL R22, R19, R2, !P1 ;  /* 0x0000000213167207 */ /* 0x000fe40004800000 */
[----:B------:R-:W-:Y:S01]  /*1180*/  SEL R19, R2, R19, !P1 ;  /* 0x0000001302137207 */ /* 0x000fe20004800000 */
[----:B------:R-:W-:-:S07]  /*1190*/  IMAD.MOV.U32 R2, RZ, RZ, R31 ;  /* 0x000000ffff027224 */ /* 0x000fce00078e001f */
.L_x_10:
[----:B------:R-:W-:Y:S05]  /*11a0*/  @!P2 BRA `(.L_x_13) ;  /* 0x000000740090a947 */ /* 0x000fea0003800000 */
[----:B------:R-:W-:-:S13]  /*11b0*/  ISETP.GT.U32.AND P0, PT, R33, 0x1, PT ;  /* 0x000000012100780c */ /* 0x000fda0003f04070 */
[----:B------:R-:W-:Y:S05]  /*11c0*/  @P0 EXIT ;  /* 0x000000000000094d */ /* 0x000fea0003800000 */
.L_x_14:
[----:B------:R-:W-:-:S08]  /*11d0*/  NOP ;  /* 0x0000000000007918 */ /* 0x000fd00000000000 */
[----:B------:R-:W1:Y:S02]  /*11e0*/  USETMAXREG.TRY_ALLOC.CTAPOOL UP0, 0xe8 ;  /* 0x000000e8000079c8 */ /* 0x000e640008000600 */
[----:B-1----:R-:W-:-:S13]  /*11f0*/  PLOP3.LUT P0, PT, PT, PT, UP0, 0x80, 0x0 ;  /* 0x000000000000781c */ /* 0x002fda0003f0f008 */
[----:B------:R-:W-:Y:S05]  /*1200*/  @!P0 BRA `(.L_x_14) ;  /* 0xfffffffc00f08947 */ /* 0x000fea000383ffff */
[----:B------:R-:W-:-:S13]  /*1210*/  LOP3.LUT P0, RZ, R8, 0xff, RZ, 0xc0, !PT ;  /* 0x000000ff08ff7812 */ /* 0x000fda000780c0ff */
[----:B------:R-:W-:Y:S05]  /*1220*/  @!P0 EXIT ;  /* 0x000000000000894d */ /* 0x000fea0003800000 */
[----:B------:R-:W1:Y:S01]  /*1230*/  S2UR UR4, SR_CgaCtaId ;  /* 0x00000000000479c3 */ /* 0x000e620000008800 */
[----:B------:R-:W-:Y:S01]  /*1240*/  VIADD R6, R5, 0xffffffff ;  /* 0xffffffff05067836 */ /* 0x000fe20000000000 */
[----:B------:R-:W-:Y:S01]  /*1250*/  SHF.R.S32.HI R0, RZ, 0x1f, R3 ;  /* 0x0000001fff007819 */ /* 0x000fe20000011403 */
[----:B------:R-:W-:Y:S01]  /*1260*/  UMOV UR41, 0x400 ;  /* 0x0000040000297882 */ /* 0x000fe20000000000 */
[----:B------:R-:W-:Y:S02]  /*1270*/  UISETP.LT.AND UP0, UPT, UR40, 0x1, UPT ;  /* 0x000000012800788c */ /* 0x000fe4000bf01270 */
[----:B------:R-:W-:Y:S01]  /*1280*/  R2UR UR42, R6 ;  /* 0x00000000062a72ca */ /* 0x000fe200000e0000 */
[----:B------:R-:W-:Y:S01]  /*1290*/  ULDC UR5, c[0x0][0x284] ;  /* 0x0000a10000057ab9 */ /* 0x000fe20000000800 */
[CC--:B------:R-:W-:Y:S01]  /*12a0*/  LEA.HI R4, R0.reuse, R3.reuse, RZ, 0x2 ;  /* 0x0000000300047211 */ /* 0x0c0fe200078f10ff */
[----:B------:R-:W-:Y:S01]  /*12b0*/  USEL UR43, UR40, 0x1, UP0 ;  /* 0x00000001282b7887 */ /* 0x000fe20008000000 */
[----:B------:R-:W-:Y:S01]  /*12c0*/  LEA.HI R0, R0, R3, RZ, 0x5 ;  /* 0x0000000300007211 */ /* 0x000fe200078f28ff */
[----:B------:R-:W-:Y:S01]  /*12d0*/  USHF.L.U32 UR44, UR40, 0x1, URZ ;  /* 0x00000001282c7899 */ /* 0x000fe2000800063f */
[--C-:B------:R-:W-:Y:S01]  /*12e0*/  SHF.R.S32.HI R154, RZ, 0x2, R4.reuse ;  /* 0x00000002ff9a7819 */ /* 0x100fe20000011404 */
[----:B------:R-:W-:Y:S01]  /*12f0*/  UIADD3 UR43, -UR43, UR40, URZ ;  /* 0x000000282b2b7290 */ /* 0x000fe2000fffe13f */
[----:B------:R-:W-:-:S02]  /*1300*/  SHF.R.S32.HI R5, RZ, 0x1f, R4 ;  /* 0x0000001fff057819 */ /* 0x000fc40000011404 */
[----:B------:R-:W-:Y:S02]  /*1310*/  LOP3.LUT R156, R4, 0xfffffffc, RZ, 0xc0, !PT ;  /* 0xfffffffc049c7812 */ /* 0x000fe400078ec0ff */
[----:B------:R-:W-:Y:S01]  /*1320*/  LEA.HI R5, R5, R154, RZ, 0x3 ;  /* 0x0000009a05057211 */ /* 0x000fe200078f18ff */
[----:B------:R-:W-:Y:S01]  /*1330*/  USHF.L.U32 UR42, UR42, 0x3, URZ ;  /* 0x000000032a2a7899 */ /* 0x000fe2000800063f */
[----:B------:R-:W-:Y:S01]  /*1340*/  ISETP.NE.AND P0, PT, R6, RZ, PT ;  /* 0x000000ff0600720c */ /* 0x000fe20003f05270 */
[----:B------:R-:W-:Y:S01]  /*1350*/  IMAD.IADD R156, R3, 0x1, -R156 ;  /* 0x00000001039c7824 */ /* 0x000fe200078e0a9c */
[----:B------:R-:W-:Y:S01]  /*1360*/  LOP3.LUT R5, R5, 0xfffffff8, RZ, 0xc0, !PT ;  /* 0xfffffff805057812 */ /* 0x000fe200078ec0ff */
[----:B-1----:R-:W-:Y:S02]  /*1370*/  ULEA UR41, UR4, UR41, 0x18 ;  /* 0x0000002904297291 */ /* 0x002fe4000f8ec03f */
[----:B------:R-:W-:Y:S01]  /*1380*/  IMAD.U32 R158, RZ, RZ, UR42 ;  /* 0x0000002aff9e7e24 */ /* 0x000fe2000f8e00ff */
[----:B------:R-:W-:Y:S01]  /*1390*/  SEL R163, RZ, 0x1, P0 ;  /* 0x00000001ffa37807 */ /* 0x000fe20000000000 */
[----:B------:R-:W-:Y:S01]  /*13a0*/  IMAD.IADD R154, R154, 0x1, -R5 ;  /* 0x000000019a9a7824 */ /* 0x000fe200078e0a05 */
[----:B------:R-:W-:Y:S01]  /*13b0*/  UIADD3 UR45, UR41, 0x70, URZ ;  /* 0x00000070292d7890 */ /* 0x000fe2000fffe03f */
[----:B------:R-:W-:-:S02]  /*13c0*/  SHF.R.S32.HI R5, RZ, 0x5, R0 ;  /* 0x00000005ff057819 */ /* 0x000fc40000011400 */
[C---:B------:R-:W-:Y:S02]  /*13d0*/  LOP3.LUT R160, R158.reuse, 0x8, RZ, 0xc0, !PT ;  /* 0x000000089ea07812 */ /* 0x040fe400078ec0ff */
[--C-:B------:R-:W-:Y:S01]  /*13e0*/  SHF.R.S32.HI R155, RZ, 0x1f, R154.reuse ;  /* 0x0000001fff9b7819 */ /* 0x100fe2000001149a */
[C-C-:B------:R-:W-:Y:S01]  /*13f0*/  IMAD R161, R5.reuse, -0x10, -R154.reuse ;  /* 0xfffffff005a17824 */ /* 0x140fe200078e0a9a */
[----:B------:R-:W-:Y:S01]  /*1400*/  LOP3.LUT R158, R158, 0x8, RZ, 0xc, !PT ;  /* 0x000000089e9e7812 */ /* 0x000fe200078e0cff */
[----:B------:R-:W-:Y:S01]  /*1410*/  IMAD.U32 R159, RZ, RZ, UR45 ;  /* 0x0000002dff9f7e24 */ /* 0x000fe2000f8e00ff */
[----:B------:R-:W-:Y:S01]  /*1420*/  LOP3.LUT R160, R160, 0x18, RZ, 0x3c, !PT ;  /* 0x00000018a0a07812 */ /* 0x000fe200078e3cff */
[----:B------:R-:W-:-:S04]  /*1430*/  IMAD.WIDE R154, R5, 0x10, R154 ;  /* 0x00000010059a7825 */ /* 0x000fc800078e029a */
[----:B------:R-:W-:Y:S02]  /*1440*/  VIADD R157, R159, UR42 ;  /* 0x0000002a9f9d7c36 */ /* 0x000fe40008000000 */
[----:B------:R-:W-:-:S07]  /*1450*/  VIADD R161, R161, UR5 ;  /* 0x00000005a1a17c36 */ /* 0x000fce0008000000 */
.L_x_294:
[----:B------:R-:W-:Y:S01]  /*1460*/  SHF.L.U32 R0, R163, 0x1f, RZ ;  /* 0x0000001fa3007819 */ /* 0x000fe200000006ff */
[----:B------:R-:W-:Y:S02]  /*1470*/  ULDC UR4, c[0x0][0x28c] ;  /* 0x0000a30000047ab9 */ /* 0x000fe40000000800 */
[----:B------:R-:W-:Y:S01]  /*1480*/  ISETP.LT.AND P1, PT, RZ, UR4, PT ;  /* 0x00000004ff007c0c */ /* 0x000fe2000bf21270 */
[----:B-1----:R-:W1:Y:S02]  /*1490*/  SYNCS.PHASECHK.TRANS64.TRYWAIT P0, [R159+UR42], R0 ;  /* 0x000000009f0075a7 */ /* 0x002e64000800016a */
[----:B-1-34-:R-:W-:Y:S10]  /*14a0*/  @!P0 BRA `(.L_x_15) ;  /* 0x0000008400108947 */ /* 0x01aff40003800000 */
.L_x_318:
[----:B------:R-:W-:Y:S05]  /*14b0*/  @P1 BRA `(.L_x_16) ;  /* 0x0000000000401947 */ /* 0x000fea0003800000 */
[----:B-1----:R-:W-:Y:S01]  /*14c0*/  MOV R0, 0x0 ;  /* 0x0000000000007802 */ /* 0x002fe20000000f00 */
[----:B------:R-:W-:Y:S01]  /*14d0*/  ULDC.64 UR4, c[0x4][0x68] ;  /* 0x01001a0000047ab9 */ /* 0x000fe20000000a00 */
[----:B------:R-:W-:Y:S01]  /*14e0*/  ULDC.64 UR6, c[0x4][0x8] ;  /* 0x0100020000067ab9 */ /* 0x000fe20000000a00 */
[----:B------:R-:W-:Y:S01]  /*14f0*/  IMAD.U32 R4, RZ, RZ, UR4 ;  /* 0x00000004ff047e24 */ /* 0x000fe2000f8e00ff */
[----:B------:R1:W2:Y:S01]  /*1500*/  LDC.64 R14, c[0x4][R0] ;  /* 0x01000000000e7b82 */ /* 0x0002a20000000a00 */
[----:B------:R-:W-:Y:S01]  /*1510*/  IMAD.U32 R5, RZ, RZ, UR5 ;  /* 0x00000005ff057e24 */ /* 0x000fe2000f8e00ff */
[----:B------:R-:W-:Y:S01]  /*1520*/  ULDC.64 UR4, c[0x4][0x70] ;  /* 0x01001c0000047ab9 */ /* 0x000fe20000000a00 */
[----:B------:R-:W-:Y:S02]  /*1530*/  IMAD.U32 R10, RZ, RZ, UR6 ;  /* 0x00000006ff0a7e24 */ /* 0x000fe4000f8e00ff */
[----:B------:R-:W-:Y:S02]  /*1540*/  IMAD.U32 R6, RZ, RZ, UR4 ;  /* 0x00000004ff067e24 */ /* 0x000fe4000f8e00ff */
[----:B------:R-:W-:-:S02]  /*1550*/  IMAD.U32 R7, RZ, RZ, UR5 ;  /* 0x00000005ff077e24 */ /* 0x000fc4000f8e00ff */
[----:B------:R-:W-:Y:S02]  /*1560*/  IMAD.U32 R11, RZ, RZ, UR7 ;  /* 0x00000007ff0b7e24 */ /* 0x000fe4000f8e00ff */
[----:B------:R-:W-:Y:S02]  /*1570*/  IMAD.MOV.U32 R8, RZ, RZ, 0x1e1 ;  /* 0x000001e1ff087424 */ /* 0x000fe400078e00ff */
[----:B0-----:R-:W-:Y:S02]  /*1580*/  IMAD.MOV.U32 R12, RZ, RZ, 0x1 ;  /* 0x00000001ff0c7424 */ /* 0x001fe400078e00ff */
[----:B-1----:R-:W-:-:S07]  /*1590*/  IMAD.MOV.U32 R13, RZ, RZ, RZ ;  /* 0x000000ffff0d7224 */ /* 0x002fce00078e00ff */
[----:B------:R-:W-:-:S07]  /*15a0*/  LEPC R20, `(.L_x_16) ;  /* 0x000000001014794e */ /* 0x000fce0000000000 */
[----:B--2--5:R-:W-:Y:S05]  /*15b0*/  CALL.ABS.NOINC R14 ;  /* 0x000000000e007343 */ /* 0x024fea0003c00000 */
.L_x_16:
[----:B-1----:R-:W-:-:S04]  /*15c0*/  LOP3.LUT R0, R16, 0x1, RZ, 0xfc, !PT ;  /* 0x0000000110007812 */ /* 0x002fc800078efcff */
[----:B------:R-:W-:-:S13]  /*15d0*/  ISETP.NE.AND P0, PT, R0, 0x3, PT ;  /* 0x000000030000780c */ /* 0x000fda0003f05270 */
[----:B------:R-:W-:Y:S05]  /*15e0*/  @!P0 BRA `(.L_x_17) ;  /* 0x0000000000048947 */ /* 0x000fea0003800000 */
[----:B------:R-:W-:Y:S01]  /*15f0*/  BPT.TRAP 0x1 ;  /* 0x000000040000795c */ /* 0x000fe20000300000 */
.L_x_17:
[----:B------:R-:W-:Y:S02]  /*1600*/  IMAD.U32 R3, RZ, RZ, UR39 ;  /* 0x00000027ff037e24 */ /* 0x000fe4000f8e00ff */
[----:B------:R-:W-:-:S03]  /*1610*/  IMAD.U32 R0, RZ, RZ, UR38 ;  /* 0x00000026ff007e24 */ /* 0x000fc6000f8e00ff */
[----:B------:R-:W-:Y:S02]  /*1620*/  LEA R3, R3, UR41, 0x3 ;  /* 0x0000002903037c11 */ /* 0x000fe4000f8e18ff */
[----:B------:R-:W-:-:S04]  /*1630*/  SHF.L.U32 R0, R0, 0x1f, RZ ;  /* 0x0000001f00007819 */ /* 0x000fc800000006ff */
[----:B------:R1:W2:Y:S01]  /*1640*/  SYNCS.PHASECHK.TRANS64.TRYWAIT P1, [R3+URZ], R0 ;  /* 0x00000000030075a7 */ /* 0x0002a2000802017f */
[----:B------:R-:W-:Y:S05]  /*1650*/  @!P0 BRA `(.L_x_18) ;  /* 0x0000000000048947 */ /* 0x000fea0003800000 */
[----:B------:R-:W-:Y:S01]  /*1660*/  BPT.TRAP 0x1 ;  /* 0x000000040000795c */ /* 0x000fe20000300000 */
.L_x_18:
[----:B------:R-:W-:-:S05]  /*1670*/  IMAD.U32 R4, RZ, RZ, UR43 ;  /* 0x0000002bff047e24 */ /* 0x000fca000f8e00ff */
[----:B------:R-:W-:Y:S01]  /*1680*/  ISETP.GE.AND P2, PT, R4, 0x1, PT ;  /* 0x000000010400780c */ /* 0x000fe20003f46270 */
[----:B--2---:R-:W-:-:S12]  /*1690*/  @P1 BRA `(.L_x_19) ;  /* 0x0000000000081947 */ /* 0x004fd80003800000 */
[----:B------:R-:W2:Y:S02]  /*16a0*/  SYNCS.PHASECHK.TRANS64.TRYWAIT P1, [R3+URZ], R0 ;  /* 0x00000000030075a7 */ /* 0x000ea4000802017f */
[----:B--2---:R-:W-:Y:S05]  /*16b0*/  @!P1 BRA `(.L_x_20) ;  /* 0x0000008000a09947 */ /* 0x004fea0003800000 */
.L_x_19:
[----:B------:R-:W-:Y:S05]  /*16c0*/  WARPSYNC.ALL ;  /* 0x0000000000007948 */ /* 0x000fea0003800000 */
[----:B------:R-:W-:Y:S01]  /*16d0*/  UIADD3 UR4, UR41, 0x180, URZ ;  /* 0x0000018029047890 */ /* 0x000fe2000fffe03f */
[----:B------:R-:W-:Y:S01]  /*16e0*/  WARPGROUP.ARRIVE ;  /* 0x00000000000079c5 */ /* 0x000fe20000000000 */
[----:B------:R-:W-:Y:S02]  /*16f0*/  UIADD3 UR5, UR41, 0x6180, URZ ;  /* 0x0000618029057890 */ /* 0x000fe4000fffe03f */
[----:B------:R-:W-:Y:S02]  /*1700*/  USHF.R.U32.HI UR4, URZ, 0x4, UR4 ;  /* 0x000000043f047899 */ /* 0x000fe40008011604 */
[----:B------:R-:W-:-:S02]  /*1710*/  USHF.R.U32.HI UR5, URZ, 0x4, UR5 ;  /* 0x000000043f057899 */ /* 0x000fc40008011605 */
[----:B------:R-:W-:Y:S02]  /*1720*/  ULOP3.LUT UR4, UR4, 0x3fff, URZ, 0xc0, !UPT ;  /* 0x00003fff04047892 */ /* 0x000fe4000f8ec03f */
[----:B------:R-:W-:Y:S02]  /*1730*/  ULOP3.LUT UR5, UR5, 0x3fff, URZ, 0xc0, !UPT ;  /* 0x00003fff05057892 */ /* 0x000fe4000f8ec03f */
[----:B------:R-:W-:Y:S02]  /*1740*/  ULOP3.LUT UR11, UR4, 0x10000, URZ, 0xfc, !UPT ;  /* 0x00010000040b7892 */ /* 0x000fe4000f8efc3f */
[----:B------:R-:W-:Y:S02]  /*1750*/  ULOP3.LUT UR10, UR5, 0x10000, URZ, 0xfc, !UPT ;  /* 0x00010000050a7892 */ /* 0x000fe4000f8efc3f */
[----:B------:R-:W-:Y:S02]  /*1760*/  ULEA UR4, UR39, UR11, 0x8 ;  /* 0x0000000b27047291 */ /* 0x000fe4000f8e403f */
[----:B------:R-:W-:Y:S01]  /*1770*/  ULEA UR6, UR39, UR10, 0xa ;  /* 0x0000000a27067291 */ /* 0x000fe2000f8e503f */
[----:B------:R-:W-:Y:S01]  /*1780*/  UMOV UR5, 0x80000020 ;  /* 0x8000002000057882 */ /* 0x000fe20000000000 */
[----:B------:R-:W-:-:S07]  /*1790*/  UMOV UR7, 0x80000020 ;  /* 0x8000002000077882 */ /* 0x000fce0000000000 */
[----:B------:R-:W-:Y:S01]  /*17a0*/  IGMMA.64x256x32.S8.S8 R24, gdesc[UR4], RZ, !UPT, gsb0 ;  /* 0x06600000041879f1 */ /* 0x000fe2000c0410ff */
[----:B------:R-:W-:Y:S02]  /*17b0*/  UIADD3 UR4, UR4, 0x2, URZ ;  /* 0x0000000204047890 */ /* 0x000fe4000fffe03f */
[----:B------:R-:W-:Y:S01]  /*17c0*/  UIADD3 UR6, UR6, 0x2, URZ ;  /* 0x0000000206067890 */ /* 0x000fe2000fffe03f */
[----:B------:R-:W-:Y:S01]  /*17d0*/  UMOV UR5, 0x80000020 ;  /* 0x8000002000057882 */ /* 0x000fe20000000000 */
[----:B------:R-:W-:Y:S01]  /*17e0*/  UMOV UR7, 0x80000020 ;  /* 0x8000002000077882 */ /* 0x000fe20000000000 */
[----:B------:R-:W-:Y:S02]  /*17f0*/  WARPGROUP.DEPBAR.LE gsb0, 0x0 ;  /* 0x00008000000079c5 */ /* 0x000fe40000010000 */
[----:B------:R-:W-:-:S06]  /*1800*/  WARPGROUP.ARRIVE ;  /* 0x00000000000079c5 */ /* 0x000fcc0000000000 */
[----:B------:R-:W-:Y:S03]  /*1810*/  IGMMA.64x256x32.S8.S8 R24, gdesc[UR4], R24, gsb0 ;  /* 0x06600000041879f1 */ /* 0x000fe60008041018 */
[----:B------:R-:W-:Y:S02]  /*1820*/  WARPGROUP.DEPBAR.LE gsb0, 0x0 ;  /* 0x00008000000079c5 */ /* 0x000fe40000010000 */
[----:B------:R-:W-:Y:S05]  /*1830*/  @!P2 BRA `(.L_x_21) ;  /* 0x0000000000d0a947 */ /* 0x000fea0003800000 */
[----:B------:R-:W-:Y:S01]  /*1840*/  UIADD3 UR4, UR39, 0x1, URZ ;  /* 0x0000000127047890 */ /* 0x000fe2000fffe03f */
[----:B-12---:R-:W-:Y:S01]  /*1850*/  IMAD.U32 R0, RZ, RZ, UR43 ;  /* 0x0000002bff007e24 */ /* 0x006fe2000f8e00ff */
[----:B------:R-:W-:Y:S02]  /*1860*/  UMOV UR9, UR39 ;  /* 0x0000002700097c82 */ /* 0x000fe40008000000 */
[----:B------:R-:W-:-:S04]  /*1870*/  UISETP.NE.AND UP0, UPT, UR4, 0x6, UPT ;  /* 0x000000060400788c */ /* 0x000fc8000bf05270 */
[----:B------:R-:W-:Y:S02]  /*1880*/  USEL UR5, URZ, 0x1, UP0 ;  /* 0x000000013f057887 */ /* 0x000fe40008000000 */
[----:B------:R-:W-:Y:S02]  /*1890*/  USEL UR8, UR4, URZ, UP0 ;  /* 0x0000003f04087287 */ /* 0x000fe40008000000 */
[----:B------:R-:W-:-:S06]  /*18a0*/  ULOP3.LUT UR5, UR38, UR5, URZ, 0x3c, !UPT ;  /* 0x0000000526057292 */ /* 0x000fcc000f8e3c3f */
[----:B------:R-:W-:-:S07]  /*18b0*/  IMAD.U32 R5, RZ, RZ, UR5 ;  /* 0x00000005ff057e24 */ /* 0x000fce000f8e00ff */
.L_x_28:
[----:B-12---:R-:W-:Y:S05]  /*18c0*/  @!P0 BRA `(.L_x_22) ;  /* 0x0000000000048947 */ /* 0x006fea0003800000 */
[----:B------:R-:W-:Y:S01]  /*18d0*/  BPT.TRAP 0x1 ;  /* 0x000000040000795c */ /* 0x000fe20000300000 */
.L_x_22:
[----:B------:R-:W-:Y:S01]  /*18e0*/  ULEA UR4, UR8, UR41, 0x3 ;  /* 0x0000002908047291 */ /* 0x000fe2000f8e183f */
[----:B------:R-:W-:-:S08]  /*18f0*/  SHF.L.U32 R3, R5, 0x1f, RZ ;  /* 0x0000001f05037819 */ /* 0x000fd000000006ff */
[----:B------:R1:W2:Y:S01]  /*1900*/  SYNCS.PHASECHK.TRANS64.TRYWAIT P1, [UR4], R3 ;  /* 0x00000003ff0075a7 */ /* 0x0002a20008020144 */
[----:B------:R-:W-:Y:S05]  /*1910*/  @!P0 BRA `(.L_x_23) ;  /* 0x0000000000048947 */ /* 0x000fea0003800000 */
[----:B------:R-:W-:Y:S01]  /*1920*/  BPT.TRAP 0x1 ;  /* 0x000000040000795c */ /* 0x000fe20000300000 */
.L_x_23:
[----:B--2---:R-:W-:Y:S05]  /*1930*/  @P1 BRA `(.L_x_24) ;  /* 0x0000000000081947 */ /* 0x004fea0003800000 */
[----:B------:R-:W2:Y:S02]  /*1940*/  SYNCS.PHASECHK.TRANS64.TRYWAIT P1, [UR4], R3 ;  /* 0x00000003ff0075a7 */ /* 0x000ea40008020144 */
[----:B--2---:R-:W-:Y:S05]  /*1950*/  @!P1 BRA `(.L_x_25) ;  /* 0x00000080000c9947 */ /* 0x004fea0003800000 */
.L_x_24:
[----:B------:R-:W-:Y:S01]  /*1960*/  ULEA UR4, UR8, UR11, 0x8 ;  /* 0x0000000b08047291 */ /* 0x000fe2000f8e403f */
[----:B------:R-:W-:Y:S01]  /*1970*/  WARPGROUP.ARRIVE ;  /* 0x00000000000079c5 */ /* 0x000fe20000000000 */
[----:B------:R-:W-:Y:S01]  /*1980*/  ULEA UR6, UR8, UR10, 0xa ;  /* 0x0000000a08067291 */ /* 0x000fe2000f8e503f */
[----:B------:R-:W-:Y:S01]  /*1990*/  UMOV UR5, 0x80000020 ;  /* 0x8000002000057882 */ /* 0x000fe20000000000 */
[----:B------:R-:W-:-:S07]  /*19a0*/  UMOV UR7, 0x80000020 ;  /* 0x8000002000077882 */ /* 0x000fce0000000000 */
[----:B------:R-:W-:Y:S01]  /*19b0*/  IGMMA.64x256x32.S8.S8 R24, gdesc[UR4], R24, gsb0 ;  /* 0x06600000041879f1 */ /* 0x000fe20008041018 */
        /* <DEDUP_REMOVED lines=9> */
[----:B------:R-:W-:Y:S01]  /*1a50*/  BPT.TRAP 0x1 ;  /* 0x000000040000795c */ /* 0x000fe20000300000 */
.L_x_26:
[----:B------:R-:W-:Y:S01]  /*1a60*/  ULEA UR4, UR9, UR41, 0x3 ;  /* 0x0000002909047291 */ /* 0x000fe2000f8e183f */
[----:B------:R-:W-:-:S03]  /*1a70*/  ISETP.GT.U32.AND P1, PT, R16, 0x1, PT ;  /* 0x000000011000780c */ /* 0x000fc60003f24070 */
[----:B------:R-:W-:-:S04]  /*1a80*/  UIADD3 UR4, UR4, 0x30, URZ ;  /* 0x0000003004047890 */ /* 0x000fc8000fffe03f */
[----:B------:R-:W-:-:S09]  /*1a90*/  UPRMT UR4, URZ, 0x654, UR4 ;  /* 0x000006543f047896 */ /* 0x000fd20008000004 */
[----:B------:R-:W-:Y:S01]  /*1aa0*/  SYNCS.ARRIVE.TRANS64.RED.A1T0 RZ, [UR4], RZ ;  /* 0x000000ffffff79a7 */ /* 0x000fe20008100404 */
[----:B------:R-:W-:Y:S05]  /*1ab0*/  @P1 BRA `(.L_x_27) ;  /* 0x0000000000041947 */ /* 0x000fea0003800000 */
[----:B------:R-:W-:Y:S01]  /*1ac0*/  BPT.TRAP 0x1 ;  /* 0x000000040000795c */ /* 0x000fe20000300000 */
.L_x_27:
[----:B------:R-:W-:Y:S01]  /*1ad0*/  UIADD3 UR8, UR8, 0x1, URZ ;  /* 0x0000000108087890 */ /* 0x000fe2000fffe03f */
[C---:B------:R-:W-:Y:S01]  /*1ae0*/  ISETP.GT.AND P1, PT, R0.reuse, 0x1, PT ;  /* 0x000000010000780c */ /* 0x040fe20003f24270 */
[----:B------:R-:W-:Y:S01]  /*1af0*/  UIADD3 UR9, UR9, 0x1, URZ ;  /* 0x0000000109097890 */ /* 0x000fe2000fffe03f */
[----:B------:R-:W-:Y:S01]  /*1b00*/  VIADD R0, R0, 0xffffffff ;  /* 0xffffffff00007836 */ /* 0x000fe20000000000 */
[----:B------:R-:W-:Y:S02]  /*1b10*/  UISETP.NE.AND UP0, UPT, UR8, 0x6, UPT ;  /* 0x000000060800788c */ /* 0x000fe4000bf05270 */
[----:B------:R-:W-:Y:S02]  /*1b20*/  UISETP.NE.AND UP1, UPT, UR9, 0x6, UPT ;  /* 0x000000060900788c */ /* 0x000fe4000bf25270 */
[----:B------:R-:W-:Y:S02]  /*1b30*/  USEL UR4, URZ, 0x1, UP0 ;  /* 0x000000013f047887 */ /* 0x000fe40008000000 */
[----:B------:R-:W-:-:S02]  /*1b40*/  USEL UR8, UR8, URZ, UP0 ;  /* 0x0000003f08087287 */ /* 0x000fc40008000000 */
[----:B------:R-:W-:Y:S02]  /*1b50*/  USEL UR9, UR9, URZ, UP1 ;  /* 0x0000003f09097287 */ /* 0x000fe40008800000 */
[----:B------:R-:W-:Y:S01]  /*1b60*/  LOP3.LUT R5, R5, UR4, RZ, 0x3c, !PT ;  /* 0x0000000405057c12 */ /* 0x000fe2000f8e3cff */
[----:B------:R-:W-:Y:S09]  /*1b70*/  @P1 BRA `(.L_x_28) ;  /* 0xfffffffc00501947 */ /* 0x000ff2000383ffff */
.L_x_21:
[----:B-12---:R-:W1:Y:S01]  /*1b80*/  LDC R0, c[0x0][0x28c] ;  /* 0x0000a300ff007b82 */ /* 0x006e620000000800 */
[----:B------:R2:W-:Y:S01]  /*1b90*/  SYNCS.ARRIVE.TRANS64.A1T0 RZ, [R158+UR45], RZ ;  /* 0x000000ff9eff79a7 */ /* 0x0005e2000810002d */
[----:B-1----:R-:W-:-:S13]  /*1ba0*/  ISETP.GE.AND P1, PT, R0, 0x1, PT ;  /* 0x000000010000780c */ /* 0x002fda0003f26270 */
[----:B--2---:R-:W-:Y:S05]  /*1bb0*/  @!P1 BRA `(.L_x_29) ;  /* 0x0000000000349947 */ /* 0x004fea0003800000 */
[----:B------:R-:W-:Y:S05]  /*1bc0*/  @!P0 BRA `(.L_x_30) ;  /* 0x0000000000048947 */ /* 0x000fea0003800000 */
[----:B------:R-:W-:Y:S01]  /*1bd0*/  BPT.TRAP 0x1 ;  /* 0x000000040000795c */ /* 0x000fe20000300000 */
.L_x_30:
[----:B------:R-:W-:Y:S01]  /*1be0*/  UIADD3 UR6, UR43, UR39, URZ ;  /* 0x000000272b067290 */ /* 0x000fe2000fffe03f */
[----:B------:R-:W-:-:S03]  /*1bf0*/  ISETP.GT.U32.AND P0, PT, R16, 0x1, PT ;  /* 0x000000011000780c */ /* 0x000fc60003f04070 */
[----:B------:R-:W-:-:S04]  /*1c00*/  UIMAD.WIDE.U32 UR4, UR6, -0x55555555, URZ ;  /* 0xaaaaaaab060478a5 */ /* 0x000fc8000f8e003f */
[----:B------:R-:W-:-:S04]  /*1c10*/  USHF.R.U32.HI UR4, URZ, 0x2, UR5 ;  /* 0x000000023f047899 */ /* 0x000fc80008011605 */
[----:B------:R-:W-:-:S04]  /*1c20*/  UIMAD UR6, UR4, -0x6, UR6 ;  /* 0xfffffffa040678a4 */ /* 0x000fc8000f8e0206 */
[----:B------:R-:W-:-:S04]  /*1c30*/  ULEA UR6, UR6, UR41, 0x3 ;  /* 0x0000002906067291 */ /* 0x000fc8000f8e183f */
[----:B------:R-:W-:-:S04]  /*1c40*/  UIADD3 UR6, UR6, 0x30, URZ ;  /* 0x0000003006067890 */ /* 0x000fc8000fffe03f */
[----:B------:R-:W-:-:S09]  /*1c50*/  UPRMT UR6, URZ, 0x654, UR6 ;  /* 0x000006543f067896 */ /* 0x000fd20008000006 */
[----:B------:R-:W-:Y:S01]  /*1c60*/  SYNCS.ARRIVE.TRANS64.RED.A1T0 RZ, [UR6], RZ ;  /* 0x000000ffffff79a7 */ /* 0x000fe20008100406 */
[----:B------:R-:W-:Y:S05]  /*1c70*/  @P0 BRA `(.L_x_29) ;  /* 0x0000000000040947 */ /* 0x000fea0003800000 */
[----:B------:R-:W-:Y:S01]  /*1c80*/  BPT.TRAP 0x1 ;  /* 0x000000040000795c */ /* 0x000fe20000300000 */
.L_x_29:
[----:B------:R-:W-:Y:S01]  /*1c90*/  SHF.L.U32 R0, R163, 0x1f, RZ ;  /* 0x0000001fa3007819 */ /* 0x000fe200000006ff */
[----:B------:R-:W-:Y:S01]  /*1ca0*/  UIADD3 UR39, UR44, UR39, URZ ;  /* 0x000000272c277290 */ /* 0x000fe2000fffe03f */
[----:B------:R-:W1:Y:S01]  /*1cb0*/  LDC R7, c[0x0][0x288] ;  /* 0x0000a200ff077b82 */ /* 0x000e620000000800 */
[----:B------:R-:W-:Y:S01]  /*1cc0*/  UISETP.GE.U32.AND UP1, UPT, UR44, 0x6, UPT ;  /* 0x000000062c00788c */ /* 0x000fe2000bf26070 */
[----:B------:R-:W-:Y:S01]  /*1cd0*/  IMAD.SHL.U32 R8, R156, 0x2, RZ ;  /* 0x000000029c087824 */ /* 0x000fe200078e00ff */
[----:B------:R-:W-:Y:S02]  /*1ce0*/  UISETP.GT.U32.AND UP0, UPT, UR39, 0x5, UPT ;  /* 0x000000052700788c */ /* 0x000fe4000bf04070 */
[----:B------:R-:W-:Y:S02]  /*1cf0*/  UIMAD.WIDE.U32 UR4, UR39, -0x55555555, URZ ;  /* 0xaaaaaaab270478a5 */ /* 0x000fe4000f8e003f */
[----:B------:R-:W-:Y:S01]  /*1d00*/  UISETP.LT.U32.AND UP0, UPT, UR44, 0x6, UP0 ;  /* 0x000000062c00788c */ /* 0x000fe20008701070 */
[----:B------:R-:W2:Y:S01]  /*1d10*/  SYNCS.PHASECHK.TRANS64.TRYWAIT P0, [R159+UR42+0x10], R0 ;  /* 0x000010009f0075a7 */ /* 0x000ea2000800016a */
[----:B------:R-:W-:Y:S01]  /*1d20*/  USHF.R.U32.HI UR4, URZ, 0x2, UR5 ;  /* 0x000000023f047899 */ /* 0x000fe20008011605 */
[----:B------:R-:W-:Y:S01]  /*1d30*/  SHF.R.S32.HI R9, RZ, 0x1f, R8 ;  /* 0x0000001fff097819 */ /* 0x000fe20000011408 */
[----:B------:R-:W-:-:S02]  /*1d40*/  USEL UR6, URZ, 0x1, !UP0 ;  /* 0x000000013f067887 */ /* 0x000fc4000c000000 */
[----:B------:R-:W-:Y:S02]  /*1d50*/  UIMAD UR39, UR4, -0x6, UR39 ;  /* 0xfffffffa042778a4 */ /* 0x000fe4000f8e0227 */
[----:B------:R-:W-:-:S04]  /*1d60*/  ULOP3.LUT UR38, UR38, UR6, URZ, 0x3c, !UPT ;  /* 0x0000000626267292 */ /* 0x000fc8000f8e3c3f */
[----:B------:R-:W-:Y:S01]  /*1d70*/  @UP1 ULOP3.LUT UR38, UR38, 0x1, UR4, 0x78, !UPT ;  /* 0x0000000126261892 */ /* 0x000fe2000f8e7804 */
[----:B-12---:R-:W-:Y:S11]  /*1d80*/  @!P0 BRA `(.L_x_31) ;  /* 0x0000007c00188947 */ /* 0x006ff60003800000 */
.L_x_319:
[----:B-1----:R-:W-:Y:S01]  /*1d90*/  IMAD.SHL.U32 R0, R19, 0x40, RZ ;  /* 0x0000004013007824 */ /* 0x002fe200078e00ff */
[----:B------:R-:W-:Y:S01]  /*1da0*/  ULDC UR6, c[0x0][0x284] ;  /* 0x0000a10000067ab9 */ /* 0x000fe20000000800 */
[----:B------:R-:W-:Y:S01]  /*1db0*/  IMAD.SHL.U32 R22, R22, 0x100, RZ ;  /* 0x0000010016167824 */ /* 0x000fe200078e00ff */
[----:B------:R-:W-:Y:S01]  /*1dc0*/  SHF.R.S32.HI R15, RZ, 0x1f, R2 ;  /* 0x0000001fff0f7819 */ /* 0x000fe20000011402 */
[----:B------:R-:W-:Y:S01]  /*1dd0*/  ULDC.64 UR4, c[0x0][0x5d0] ;  /* 0x0001740000047ab9 */ /* 0x000fe20000000a00 */
[----:B------:R-:W-:Y:S01]  /*1de0*/  ISETP.GE.AND P0, PT, R0, UR6, PT ;  /* 0x0000000600007c0c */ /* 0x000fe2000bf06270 */
[----:B------:R-:W-:Y:S01]  /*1df0*/  IMAD.WIDE.U32 R4, R2, UR4, R8 ;  /* 0x0000000402047c25 */ /* 0x000fe2000f8e0008 */
[----:B------:R-:W-:Y:S02]  /*1e00*/  SHF.R.S32.HI R14, RZ, 0x1f, R22 ;  /* 0x0000001fff0e7819 */ /* 0x000fe40000011416 */
[C---:B------:R-:W-:Y:S01]  /*1e10*/  ISETP.GE.OR P0, PT, R22.reuse, R7, P0 ;  /* 0x000000071600720c */ /* 0x040fe20000706670 */
[----:B------:R-:W-:Y:S01]  /*1e20*/  IMAD R3, R15, UR4, RZ ;  /* 0x000000040f037c24 */ /* 0x000fe2000f8e02ff */
[----:B------:R-:W-:-:S03]  /*1e30*/  IADD3 R4, P1, R22, R4, RZ ;  /* 0x0000000416047210 */ /* 0x000fc60007f3e0ff */
[----:B------:R-:W-:-:S05]  /*1e40*/  IMAD R3, R2, UR5, R3 ;  /* 0x0000000502037c24 */ /* 0x000fca000f8e0203 */
[----:B------:R-:W-:-:S03]  /*1e50*/  IADD3.X R5, R14, R5, R3, P1, !PT ;  /* 0x000000050e057210 */ /* 0x000fc60000ffe403 */
[----:B------:R-:W-:Y:S05]  /*1e60*/  @P0 BRA `(.L_x_32) ;  /* 0x0000006000b00947 */ /* 0x000fea0003800000 */
[----:B0-----:R-:W0:Y:S01]  /*1e70*/  LDC.64 R12, c[0x0][0x5c8] ;  /* 0x00017200ff0c7b82 */ /* 0x001e220000000a00 */
[----:B------:R-:W-:Y:S01]  /*1e80*/  IMAD.WIDE R10, R19, 0x40, R154 ;  /* 0x00000040130a7825 */ /* 0x000fe200078e029a */
[----:B------:R-:W-:Y:S01]  /*1e90*/  ULDC.64 UR4, c[0x0][0x5c0] ;  /* 0x0001700000047ab9 */ /* 0x000fe20000000a00 */
[----:B------:R-:W-:Y:S02]  /*1ea0*/  BSSY B0, `(.L_x_32) ;  /* 0x0000628000007945 */ /* 0x000fe40003800000 */
[----:B------:R-:W-:Y:S02]  /*1eb0*/  IMAD.IADD R19, R161, 0x1, -R0 ;  /* 0x00000001a1137824 */ /* 0x000fe400078e0a00 */
[-C--:B0-----:R-:W-:Y:S02]  /*1ec0*/  IMAD R3, R11, R12.reuse, RZ ;  /* 0x0000000c0b037224 */ /* 0x081fe400078e02ff */
[----:B------:R-:W-:-:S04]  /*1ed0*/  IMAD.WIDE.U32 R4, R10, R12, R4 ;  /* 0x0000000c0a047225 */ /* 0x000fc800078e0004 */
[----:B------:R-:W-:Y:S01]  /*1ee0*/  IMAD R3, R10, R13, R3 ;  /* 0x0000000d0a037224 */ /* 0x000fe200078e0203 */
[----:B------:R-:W-:-:S03]  /*1ef0*/  IADD3 R4, P0, R4, UR4, RZ ;  /* 0x0000000404047c10 */ /* 0x000fc6000ff1e0ff */
[----:B------:R-:W-:Y:S01]  /*1f00*/  IMAD.IADD R3, R5, 0x1, R3 ;  /* 0x0000000105037824 */ /* 0x000fe200078e0203 */
[----:B------:R-:W-:-:S04]  /*1f10*/  LEA R6, P1, R12, R4, 0x3 ;  /* 0x000000040c067211 */ /* 0x000fc800078218ff */
[----:B------:R-:W-:Y:S01]  /*1f20*/  IADD3.X R5, R3, UR5, RZ, P0, !PT ;  /* 0x0000000503057c10 */ /* 0x000fe200087fe4ff */
[----:B------:R-:W-:Y:S01]  /*1f30*/  IMAD R3, R156, -0x2, R7 ;  /* 0xfffffffe9c037824 */ /* 0x000fe200078e0207 */
[----:B-----5:R-:W-:Y:S02]  /*1f40*/  ISETP.NE.AND P0, PT, R152, RZ, PT ;  /* 0x000000ff9800720c */ /* 0x020fe40003f05270 */
[----:B------:R-:W-:Y:S01]  /*1f50*/  LEA.HI.X R7, R12, R5, R13, 0x3, P1 ;  /* 0x000000050c077211 */ /* 0x000fe200008f1c0d */
[----:B------:R-:W-:-:S10]  /*1f60*/  IMAD.IADD R0, R3, 0x1, -R22 ;  /* 0x0000000103007824 */ /* 0x000fd400078e0a16 */
[----:B------:R-:W-:Y:S05]  /*1f70*/  @!P0 BRA `(.L_x_33) ;  /* 0x0000004800608947 */ /* 0x000fea0003800000 */
[----:B------:R-:W0:Y:S01]  /*1f80*/  LDC.64 R20, c[0x0][0x5b0] ;  /* 0x00016c00ff147b82 */ /* 0x000e220000000a00 */
[----:B------:R-:W-:Y:S01]  /*1f90*/  ULDC.64 UR4, c[0x0][0x5b8] ;  /* 0x00016e0000047ab9 */ /* 0x000fe20000000a00 */
[----:B------:R-:W-:Y:S01]  /*1fa0*/  ISETP.GE.AND P1, PT, R19, 0x1, PT ;  /* 0x000000011300780c */ /* 0x000fe20003f26270 */
[----:B------:R-:W-:Y:S01]  /*1fb0*/  IMAD.WIDE.U32 R8, R2, UR4, R8 ;  /* 0x0000000402087c25 */ /* 0x000fe2000f8e0008 */
[----:B------:R-:W-:Y:S02]  /*1fc0*/  BSSY B1, `(.L_x_34) ;  /* 0x000000e000017945 */ /* 0x000fe40003800000 */
[----:B------:R-:W-:Y:S01]  /*1fd0*/  ISETP.LT.OR P5, PT, R0, 0x1, !P1 ;  /* 0x000000010000780c */ /* 0x000fe20004fa1670 */
[----:B------:R-:W-:Y:S01]  /*1fe0*/  IMAD R3, R15, UR4, RZ ;  /* 0x000000040f037c24 */ /* 0x000fe2000f8e02ff */
[----:B------:R-:W1:Y:S01]  /*1ff0*/  LDC.64 R164, c[0x0][0x5a8] ;  /* 0x00016a00ffa47b82 */ /* 0x000e620000000a00 */
[----:B------:R-:W-:Y:S02]  /*2000*/  IADD3 R12, P0, R22, R8, RZ ;  /* 0x00000008160c7210 */ /* 0x000fe40007f1e0ff */
[----:B------:R-:W-:-:S05]  /*2010*/  IMAD R3, R2, UR5, R3 ;  /* 0x0000000502037c24 */ /* 0x000fca000f8e0203 */
[----:B------:R-:W-:Y:S01]  /*2020*/  IADD3.X R13, R14, R9, R3, P0, !PT ;  /* 0x000000090e0d7210 */ /* 0x000fe200007fe403 */
[-C--:B0-----:R-:W-:Y:S02]  /*2030*/  IMAD R8, R11, R20.reuse, RZ ;  /* 0x000000140b087224 */ /* 0x081fe400078e02ff */
[----:B------:R-:W-:-:S04]  /*2040*/  IMAD.WIDE.U32 R2, R10, R20, R12 ;  /* 0x000000140a027225 */ /* 0x000fc800078e000c */
[----:B------:R-:W-:Y:S01]  /*2050*/  IMAD R15, R10, R21, R8 ;  /* 0x000000150a0f7224 */ /* 0x000fe200078e0208 */
[----:B-1----:R-:W-:-:S04]  /*2060*/  IADD3 R2, P0, R2, R164, RZ ;  /* 0x000000a402027210 */ /* 0x002fc80007f1e0ff */
[----:B------:R-:W-:Y:S01]  /*2070*/  IADD3.X R3, R165, R3, R15, P0, !PT ;  /* 0x00000003a5037210 */ /* 0x000fe200007fe40f */
[----:B------:R-:W-:Y:S08]  /*2080*/  @P5 BRA `(.L_x_35) ;  /* 0x0000000000045947 */ /* 0x000ff00003800000 */
[----:B------:R0:W5:Y:S02]  /*2090*/  LDG.E.U8 R162, desc[UR36][R2.64] ;  /* 0x0000002402a27981 */ /* 0x000164000c1e1100 */
.L_x_35:
[----:B------:R-:W-:Y:S05]  /*20a0*/  BSYNC B1 ;  /* 0x0000000000017941 */ /* 0x000fea0003800000 */
.L_x_34:
[----:B-----5:R-:W-:Y:S01]  /*20b0*/  LOP3.LUT R11, R162, 0xffff, RZ, 0xc0, !PT ;  /* 0x0000ffffa20b7812 */ /* 0x020fe200078ec0ff */
[C---:B------:R-:W-:Y:S01]  /*20c0*/  IMAD.SHL.U32 R8, R20.reuse, 0x8, RZ ;  /* 0x0000000814087824 */ /* 0x040fe200078e00ff */
[----:B------:R-:W-:Y:S01]  /*20d0*/  SHF.L.U64.HI R9, R20, 0x3, R21 ;  /* 0x0000000314097819 */ /* 0x000fe20000010215 */
[----:B------:R-:W-:Y:S01]  /*20e0*/  BSSY B1, `(.L_x_36) ;  /* 0x000000e000017945 */ /* 0x000fe20003800000 */
[----:B------:R-:W-:Y:S02]  /*20f0*/  PRMT R11, R11, 0x8880, RZ ;  /* 0x000088800b0b7816 */ /* 0x000fe400000000ff */
[----:B------:R-:W-:Y:S01]  /*2100*/  ISETP.LT.OR P2, PT, R0, 0x2, !P1 ;  /* 0x000000020000780c */ /* 0x000fe20004f41670 */
[----:B------:R-:W-:Y:S01]  /*2110*/  IMAD.WIDE.U32 R8, R10, R20, R8 ;  /* 0x000000140a087225 */ /* 0x000fe200078e0008 */
[----:B------:R-:W-:-:S03]  /*2120*/  ISETP.GE.AND P0, PT, R19, 0x9, PT ;  /* 0x000000091300780c */ /* 0x000fc60003f06270 */
[----:B------:R-:W-:Y:S01]  /*2130*/  IMAD R10, R11, R152, RZ ;  /* 0x000000980b0a7224 */ /* 0x000fe200078e02ff */
[----:B------:R-:W-:Y:S01]  /*2140*/  IADD3 R8, P3, P4, R12, R164, R8 ;  /* 0x000000a40c087210 */ /* 0x000fe20007c7e008 */
[----:B------:R-:W-:Y:S02]  /*2150*/  IMAD.IADD R14, R15, 0x1, R9 ;  /* 0x000000010f0e7824 */ /* 0x000fe400078e0209 */
[----:B------:R-:W-:-:S05]  /*2160*/  @!P5 IMAD R11, R24, R153, R10 ;  /* 0x00000099180bd224 */ /* 0x000fca00078e020a */
[----:B------:R1:W-:Y:S01]  /*2170*/  @!P5 STG.E.U8 desc[UR36][R4.64], R11 ;  /* 0x0000000b0400d986 */ /* 0x0003e2000c101124 */
[----:B------:R-:W-:Y:S05]  /*2180*/  @P2 BRA `(.L_x_37) ;  /* 0x00000000000c2947 */ /* 0x000fea0003800000 */
[----:B------:R-:W1:Y:S02]  /*2190*/  LDG.E.U8 R162, desc[UR36][R2.64+0x1] ;  /* 0x0000012402a27981 */ /* 0x000e64000c1e1100 */
[----:B-1----:R-:W-:-:S05]  /*21a0*/  PRMT R11, R162, 0x8880, RZ ;  /* 0x00008880a20b7816 */ /* 0x002fca00000000ff */
[----:B------:R-:W-:-:S07]  /*21b0*/  IMAD R10, R11, R152, RZ ;  /* 0x000000980b0a7224 */ /* 0x000fce00078e02ff */
.L_x_37:
[----:B------:R-:W-:Y:S05]  /*21c0*/  BSYNC B1 ;  /* 0x0000000000017941 */ /* 0x000fea0003800000 */
.L_x_36:
[C---:B------:R-:W-:Y:S01]  /*21d0*/  ISETP.LT.OR P5, PT, R0.reuse, 0x1, !P0 ;  /* 0x000000010000780c */ /* 0x040fe200047a1670 */
[----:B------:R-:W-:Y:S01]  /*21e0*/  @!P2 IMAD R25, R25, R153, R10 ;  /* 0x000000991919a224 */ /* 0x000fe200078e020a */
[----:B------:R-:W-:Y:S01]  /*21f0*/  BSSY B1, `(.L_x_38) ;  /* 0x000000a000017945 */ /* 0x000fe20003800000 */
[----:B------:R-:W-:Y:S02]  /*2200*/  IADD3.X R9, R13, R165, R14, P3, P4 ;  /* 0x000000a50d097210 */ /* 0x000fe40001fe840e */
[C---:B------:R-:W-:Y:S01]  /*2210*/  ISETP.LT.OR P3, PT, R0.reuse, 0x2, !P0 ;  /* 0x000000020000780c */ /* 0x040fe20004761670 */
[----:B------:R2:W-:Y:S01]  /*2220*/  @!P2 STG.E.U8 desc[UR36][R4.64+0x1], R25 ;  /* 0x000001190400a986 */ /* 0x0005e2000c101124 */
[C---:B------:R-:W-:Y:S02]  /*2230*/  ISETP.LT.OR P4, PT, R0.reuse, 0x9, !P1 ;  /* 0x000000090000780c */ /* 0x040fe40004f81670 */
[----:B------:R-:W-:-:S04]  /*2240*/  ISETP.LT.OR P2, PT, R0, 0xa, !P1 ;  /* 0x0000000a0000780c */ /* 0x000fc80004f41670 */
[----:B------:R-:W-:Y:S09]  /*2250*/  @P5 BRA `(.L_x_39) ;  /* 0x00000000000c5947 */ /* 0x000ff20003800000 */
[----:B------:R-:W1:Y:S02]  /*2260*/  LDG.E.U8 R162, desc[UR36][R8.64] ;  /* 0x0000002408a27981 */ /* 0x000e64000c1e1100 */
[----:B-1----:R-:W-:-:S05]  /*2270*/  PRMT R11, R162, 0x8880, RZ ;  /* 0x00008880a20b7816 */ /* 0x002fca00000000ff */
[----:B------:R-:W-:-:S07]  /*2280*/  IMAD R10, R11, R152, RZ ;  /* 0x000000980b0a7224 */ /* 0x000fce00078e02ff */
.L_x_39:
[----:B------:R-:W-:Y:S05]  /*2290*/  BSYNC B1 ;  /* 0x0000000000017941 */ /* 0x000fea0003800000 */
.L_x_38:
[----:B-1----:R-:W-:Y:S01]  /*22a0*/  @!P5 IMAD R11, R26, R153, R10 ;  /* 0x000000991a0bd224 */ /* 0x002fe200078e020a */
[----:B------:R-:W-:Y:S04]  /*22b0*/  BSSY B1, `(.L_x_40) ;  /* 0x0000006000017945 */ /* 0x000fe80003800000 */
[----:B------:R1:W-:Y:S01]  /*22c0*/  @!P5 STG.E.U8 desc[UR36][R6.64], R11 ;  /* 0x0000000b0600d986 */ /* 0x0003e2000c101124 */
[----:B------:R-:W-:Y:S05]  /*22d0*/  @P3 BRA `(.L_x_41) ;  /* 0x00000000000c3947 */ /* 0x000fea0003800000 */
[----:B------:R-:W1:Y:S02]  /*22e0*/  LDG.E.U8 R162, desc[UR36][R8.64+0x1] ;  /* 0x0000012408a27981 */ /* 0x000e64000c1e1100 */
[----:B-1----:R-:W-:-:S05]  /*22f0*/  PRMT R11, R162, 0x8880, RZ ;  /* 0x00008880a20b7816 */ /* 0x002fca00000000ff */
[----:B------:R-:W-:-:S07]  /*2300*/  IMAD R10, R11, R152, RZ ;  /* 0x000000980b0a7224 */ /* 0x000fce00078e02ff */
.L_x_41:
[----:B------:R-:W-:Y:S05]  /*2310*/  BSYNC B1 ;  /* 0x0000000000017941 */ /* 0x000fea0003800000 */
.L_x_40:
[----:B------:R-:W-:Y:S01]  /*2320*/  @!P3 IMAD R27, R27, R153, R10 ;  /* 0x000000991b1bb224 */ /* 0x000fe200078e020a */
[----:B------:R-:W-:Y:S04]  /*2330*/  BSSY B1, `(.L_x_42) ;  /* 0x0000006000017945 */ /* 0x000fe80003800000 */
[----:B------:R3:W-:Y:S01]  /*2340*/  @!P3 STG.E.U8 desc[UR36][R6.64+0x1], R27 ;  /* 0x0000011b0600b986 */ /* 0x0007e2000c101124 */
[----:B------:R-:W-:Y:S05]  /*2350*/  @P4 BRA `(.L_x_43) ;  /* 0x00000000000c4947 */ /* 0x000fea0003800000 */
[----:B------:R-:W1:Y:S02]  /*2360*/  LDG.E.U8 R162, desc[UR36][R2.64+0x8] ;  /* 0x0000082402a27981 */ /* 0x000e64000c1e1100 */
[----:B-1----:R-:W-:-:S05]  /*2370*/  PRMT R11, R162, 0x8880, RZ ;  /* 0x00008880a20b7816 */ /* 0x002fca00000000ff */
[----:B------:R-:W-:-:S07]  /*2380*/  IMAD R10, R11, R152, RZ ;  /* 0x000000980b0a7224 */ /* 0x000fce00078e02ff */
.L_x_43:
[----:B------:R-:W-:Y:S05]  /*2390*/  BSYNC B1 ;  /* 0x0000000000017941 */ /* 0x000fea0003800000 */
.L_x_42:
[----:B-1----:R-:W-:Y:S01]  /*23a0*/  @!P4 IMAD R11, R28, R153, R10 ;  /* 0x000000991c0bc224 */ /* 0x002fe200078e020a */
[----:B------:R-:W-:Y:S04]  /*23b0*/  BSSY B1, `(.L_x_44) ;  /* 0x0000006000017945 */ /* 0x000fe80003800000 */
[----:B------:R1:W-:Y:S01]  /*23c0*/  @!P4 STG.E.U8 desc[UR36][R4.64+0x8], R11 ;  /* 0x0000080b0400c986 */ /* 0x0003e2000c101124 */
[----:B------:R-:W-:Y:S05]  /*23d0*/  @P2 BRA `(.L_x_45) ;  /* 0x00000000000c2947 */ /* 0x000fea0003800000 */
[----:B------:R-:W1:Y:S02]  /*23e0*/  LDG.E.U8 R162, desc[UR36][R2.64+0x9] ;  /* 0x0000092402a27981 */ /* 0x000e64000c1e1100 */
[----:B-1----:R-:W-:-:S05]  /*23f0*/  PRMT R11, R162, 0x8880, RZ ;  /* 0x00008880a20b7816 */ /* 0x002fca00000000ff */
[----:B------:R-:W-:-:S07]  /*2400*/  IMAD R10, R11, R152, RZ ;  /* 0x000000980b0a7224 */ /* 0x000fce00078e02ff */
.L_x_45:
[----:B------:R-:W-:Y:S05]  /*2410*/  BSYNC B1 ;  /* 0x0000000000017941 */ /* 0x000fea0003800000 */
.L_x_44:
[C---:B------:R-:W-:Y:S01]  /*2420*/  ISETP.LT.OR P4, PT, R0.reuse, 0x9, !P0 ;  /* 0x000000090000780c */ /* 0x040fe20004781670 */
[----:B------:R-:W-:Y:S01]  /*2430*/  @!P2 IMAD R29, R29, R153, R10 ;  /* 0x000000991d1da224 */ /* 0x000fe200078e020a */
[----:B------:R-:W-:Y:S01]  /*2440*/  BSSY B1, `(.L_x_46) ;  /* 0x0000009000017945 */ /* 0x000fe20003800000 */
[C---:B------:R-:W-:Y:S02]  /*2450*/  ISETP.LT.OR P3, PT, R0.reuse, 0xa, !P0 ;  /* 0x0000000a0000780c */ /* 0x040fe40004761670 */
[C---:B------:R-:W-:Y:S01]  /*2460*/  ISETP.LT.OR P5, PT, R0.reuse, 0x11, !P1 ;  /* 0x000000110000780c */ /* 0x040fe20004fa1670 */
[----:B------:R4:W-:Y:S01]  /*2470*/  @!P2 STG.E.U8 desc[UR36][R4.64+0x9], R29 ;  /* 0x0000091d0400a986 */ /* 0x0009e2000c101124 */
[----:B------:R-:W-:-:S06]  /*2480*/  ISETP.LT.OR P2, PT, R0, 0x12, !P1 ;  /* 0x000000120000780c */ /* 0x000fcc0004f41670 */
[----:B------:R-:W-:Y:S07]  /*2490*/  @P4 BRA `(.L_x_47) ;  /* 0x00000000000c4947 */ /* 0x000fee0003800000 */
[----:B------:R-:W1:Y:S02]  /*24a0*/  LDG.E.U8 R162, desc[UR36][R8.64+0x8] ;  /* 0x0000082408a27981 */ /* 0x000e64000c1e1100 */
[----:B-1----:R-:W-:-:S05]  /*24b0*/  PRMT R11, R162, 0x8880, RZ ;  /* 0x00008880a20b7816 */ /* 0x002fca00000000ff */
[----:B------:R-:W-:-:S07]  /*24c0*/  IMAD R10, R11, R152, RZ ;  /* 0x000000980b0a7224 */ /* 0x000fce00078e02ff */
.L_x_47:
[----:B------:R-:W-:Y:S05]  /*24d0*/  BSYNC B1 ;  /* 0x0000000000017941 */ /* 0x000fea0003800000 */
.L_x_46:
[----:B-1----:R-:W-:Y:S01]  /*24e0*/  @!P4 IMAD R11, R30, R153, R10 ;  /* 0x000000991e0bc224 */ /* 0x002fe200078e020a */
[----:B------:R-:W-:Y:S04]  /*24f0*/  BSSY B1, `(.L_x_48) ;  /* 0x0000006000017945 */ /* 0x000fe80003800000 */
[----:B------:R1:W-:Y:S01]  /*2500*/  @!P4 STG.E.U8 desc[UR36][R6.64+0x8], R11 ;  /* 0x0000080b0600c986 */ /* 0x0003e2000c101124 */
[----:B------:R-:W-:Y:S05]  /*2510*/  @P3 BRA `(.L_x_49) ;  /* 0x00000000000c3947 */ /* 0x000fea0003800000 */
[----:B------:R-:W1:Y:S02]  /*2520*/  LDG.E.U8 R162, desc[UR36][R8.64+0x9] ;  /* 0x0000092408a27981 */ /* 0x000e64000c1e1100 */
[----:B-1----:R-:W-:-:S05]  /*2530*/  PRMT R11, R162, 0x8880, RZ ;  /* 0x00008880a20b7816 */ /* 0x002fca00000000ff */
[----:B------:R-:W-:-:S07]  /*2540*/  IMAD R10, R11, R152, RZ ;  /* 0x000000980b0a7224 */ /* 0x000fce00078e02ff */
.L_x_49:
[----:B------:R-:W-:Y:S05]  /*2550*/  BSYNC B1 ;  /* 0x0000000000017941 */ /* 0x000fea0003800000 */
.L_x_48:
[----:B------:R-:W-:Y:S01]  /*2560*/  @!P3 IMAD R31, R31, R153, R10 ;  /* 0x000000991f1fb224 */ /* 0x000fe200078e020a */
[----:B------:R-:W-:Y:S04]  /*2570*/  BSSY B1, `(.L_x_50) ;  /* 0x0000006000017945 */ /* 0x000fe80003800000 */
[----:B------:R0:W-:Y:S01]  /*2580*/  @!P3 STG.E.U8 desc[UR36][R6.64+0x9], R31 ;  /* 0x0000091f0600b986 */ /* 0x0001e2000c101124 */
[----:B------:R-:W-:Y:S05]  /*2590*/  @P5 BRA `(.L_x_51) ;  /* 0x00000000000c5947 */ /* 0x000fea0003800000 */
[----:B------:R-:W1:Y:S02]  /*25a0*/  LDG.E.U8 R162, desc[UR36][R2.64+0x10] ;  /* 0x0000102402a27981 */ /* 0x000e64000c1e1100 */
[----:B-1----:R-:W-:-:S05]  /*25b0*/  PRMT R11, R162, 0x8880, RZ ;  /* 0x00008880a20b7816 */ /* 0x002fca00000000ff */
[----:B------:R-:W-:-:S07]  /*25c0*/  IMAD R10, R11, R152, RZ ;  /* 0x000000980b0a7224 */ /* 0x000fce00078e02ff */
.L_x_51:
[----:B------:R-:W-:Y:S05]  /*25d0*/  BSYNC B1 ;  /* 0x0000000000017941 */ /* 0x000fea0003800000 */
.L_x_50:
[----:B-1----:R-:W-:Y:S01]  /*25e0*/  @!P5 IMAD R11, R32, R153, R10 ;  /* 0x00000099200bd224 */ /* 0x002fe200078e020a */
[----:B------:R-:W-:Y:S04]  /*25f0*/  BSSY B1, `(.L_x_52) ;  /* 0x0000006000017945 */ /* 0x000fe80003800000 */
[----:B------:R1:W-:Y:S01]  /*2600*/  @!P5 STG.E.U8 desc[UR36][R4.64+0x10], R11 ;  /* 0x0000100b0400d986 */ /* 0x0003e2000c101124 */
[----:B------:R-:W-:Y:S05]  /*2610*/  @P2 BRA `(.L_x_53) ;  /* 0x00000000000c2947 */ /* 0x000fea0003800000 */
[----:B------:R-:W1:Y:S02]  /*2620*/  LDG.E.U8 R162, desc[UR36][R2.64+0x11] ;  /* 0x0000112402a27981 */ /* 0x000e64000c1e1100 */
[----:B-1----:R-:W-:-:S05]  /*2630*/  PRMT R11, R162, 0x8880, RZ ;  /* 0x00008880a20b7816 */ /* 0x002fca00000000ff */
[----:B------:R-:W-:-:S07]  /*2640*/  IMAD R10, R11, R152, RZ ;  /* 0x000000980b0a7224 */ /* 0x000fce00078e02ff */
.L_x_53:
[----:B------:R-:W-:Y:S05]  /*2650*/  BSYNC B1 ;  /* 0x0000000000017941 */ /* 0x000fea0003800000 */
.L_x_52:
        /* <DEDUP_REMOVED lines=11> */
.L_x_55:
[----:B------:R-:W-:Y:S05]  /*2710*/  BSYNC B1 ;  /* 0x0000000000017941 */ /* 0x000fea0003800000 */
.L_x_54:
[----:B-1----:R-:W-:Y:S01]  /*2720*/  @!P4 IMAD R11, R34, R153, R10 ;  /* 0x00000099220bc224 */ /* 0x002fe200078e020a */
[----:B------:R-:W-:Y:S04]  /*2730*/  BSSY B1, `(.L_x_56) ;  /* 0x0000006000017945 */ /* 0x000fe80003800000 */
[----:B------:R1:W-:Y:S01]  /*2740*/  @!P4 STG.E.U8 desc[UR36][R6.64+0x10], R11 ;  /* 0x0000100b0600c986 */ /* 0x0003e2000c101124 */
[----:B------:R-:W-:Y:S05]  /*2750*/  @P3 BRA `(.L_x_57) ;  /* 0x00000000000c3947 */ /* 0x000fea0003800000 */
[----:B------:R-:W1:Y:S02]  /*2760*/  LDG.E.U8 R162, desc[UR36][R8.64+0x11] ;  /* 0x0000112408a27981 */ /* 0x000e64000c1e1100 */
[----:B-1----:R-:W-:-:S05]  /*2770*/  PRMT R11, R162, 0x8880, RZ ;  /* 0x00008880a20b7816 */ /* 0x002fca00000000ff */
[----:B------:R-:W-:-:S07]  /*2780*/  IMAD R10, R11, R152, RZ ;  /* 0x000000980b0a7224 */ /* 0x000fce00078e02ff */
.L_x_57:
[----:B------:R-:W-:Y:S05]  /*2790*/  BSYNC B1 ;  /* 0x0000000000017941 */ /* 0x000fea0003800000 */
.L_x_56:
[----:B------:R-:W-:Y:S01]  /*27a0*/  @!P3 IMAD R35, R35, R153, R10 ;  /* 0x000000992323b224 */ /* 0x000fe200078e020a */
[----:B------:R-:W-:Y:S04]  /*27b0*/  BSSY B1, `(.L_x_58) ;  /* 0x0000006000017945 */ /* 0x000fe80003800000 */
[----:B------:R0:W-:Y:S01]  /*27c0*/  @!P3 STG.E.U8 desc[UR36][R6.64+0x11], R35 ;  /* 0x000011230600b986 */ /* 0x0001e2000c101124 */
[----:B------:R-:W-:Y:S05]  /*27d0*/  @P5 BRA `(.L_x_59) ;  /* 0x00000000000c5947 */ /* 0x000fea0003800000 */
[----:B------:R-:W1:Y:S02]  /*27e0*/  LDG.E.U8 R162, desc[UR36][R2.64+0x18] ;  /* 0x0000182402a27981 */ /* 0x000e64000c1e1100 */
[----:B-1----:R-:W-:-:S05]  /*27f0*/  PRMT R11, R162, 0x8880, RZ ;  /* 0x00008880a20b7816 */ /* 0x002fca00000000ff */
[----:B------:R-:W-:-:S07]  /*2800*/  IMAD R10, R11, R152, RZ ;  /* 0x000000980b0a7224 */ /* 0x000fce00078e02ff */
.L_x_59:
[----:B------:R-:W-:Y:S05]  /*2810*/  BSYNC B1 ;  /* 0x0000000000017941 */ /* 0x000fea0003800000 */
.L_x_58:
[----:B-1----:R-:W-:Y:S01]  /*2820*/  @!P5 IMAD R11, R36, R153, R10 ;  /* 0x00000099240bd224 */ /* 0x002fe200078e020a */
[----:B------:R-:W-:Y:S04]  /*2830*/  BSSY B1, `(.L_x_60) ;  /* 0x0000006000017945 */ /* 0x000fe80003800000 */
[----:B------:R1:W-:Y:S01]  /*2840*/  @!P5 STG.E.U8 desc[UR36][R4.64+0x18], R11 ;  /* 0x0000180b0400d986 */ /* 0x0003e2000c101124 */
[----:B------:R-:W-:Y:S05]  /*2850*/  @P2 BRA `(.L_x_61) ;  /* 0x00000000000c2947 */ /* 0x000fea0003800000 */
[----:B------:R-:W1:Y:S02]  /*2860*/  LDG.E.U8 R162, desc[UR36][R2.64+0x19] ;  /* 0x0000192402a27981 */ /* 0x000e64000c1e1100 */
[----:B-1----:R-:W-:-:S05]  /*2870*/  PRMT R11, R162, 0x8880, RZ ;  /* 0x00008880a20b7816 */ /* 0x002fca00000000ff */
[----:B------:R-:W-:-:S07]  /*2880*/  IMAD R10, R11, R152, RZ ;  /* 0x000000980b0a7224 */ /* 0x000fce00078e02ff */
.L_x_61:
[----:B------:R-:W-:Y:S05]  /*2890*/  BSYNC B1 ;  /* 0x0000000000017941 */ /* 0x000fea0003800000 */
.L_x_60:
        /* <DEDUP_REMOVED lines=11> */
.L_x_63:
[----:B------:R-:W-:Y:S05]  /*2950*/  BSYNC B1 ;  /* 0x0000000000017941 */ /* 0x000fea0003800000 */
.L_x_62:
[----:B-1----:R-:W-:Y:S01]  /*2960*/  @!P4 IMAD R11, R38, R153, R10 ;  /* 0x00000099260bc224 */ /* 0x002fe200078e020a */
[----:B------:R-:W-:Y:S04]  /*2970*/  BSSY B1, `(.L_x_64) ;  /* 0x0000006000017945 */ /* 0x000fe80003800000 */
[----:B------:R1:W-:Y:S01]  /*2980*/  @!P4 STG.E.U8 desc[UR36][R6.64+0x18], R11 ;  /* 0x0000180b0600c986 */ /* 0x0003e2000c101124 */
[----:B------:R-:W-:Y:S05]  /*2990*/  @P3 BRA `(.L_x_65) ;  /* 0x00000000000c3947 */ /* 0x000fea0003800000 */
[----:B------:R-:W1:Y:S02]  /*29a0*/  LDG.E.U8 R162, desc[UR36][R8.64+0x19] ;  /* 0x0000192408a27981 */ /* 0x000e64000c1e1100 */
[----:B-1----:R-:W-:-:S05]  /*29b0*/  PRMT R11, R162, 0x8880, RZ ;  /* 0x00008880a20b7816 */ /* 0x002fca00000000ff */
[----:B------:R-:W-:-:S07]  /*29c0*/  IMAD R10, R11, R152, RZ ;  /* 0x000000980b0a7224 */ /* 0x000fce00078e02ff */
.L_x_65:
[----:B------:R-:W-:Y:S05]  /*29d0*/  BSYNC B1 ;  /* 0x0000000000017941 */ /* 0x000fea0003800000 */
.L_x_64:
[----:B------:R-:W-:Y:S01]  /*29e0*/  @!P3 IMAD R39, R39, R153, R10 ;  /* 0x000000992727b224 */ /* 0x000fe200078e020a */
[----:B------:R-:W-:Y:S04]  /*29f0*/  BSSY B1, `(.L_x_66) ;  /* 0x0000006000017945 */ /* 0x000fe80003800000 */
[----:B------:R0:W-:Y:S01]  /*2a00*/  @!P3 STG.E.U8 desc[UR36][R6.64+0x19], R39 ;  /* 0x000019270600b986 */ /* 0x0001e2000c101124 */
[----:B------:R-:W-:Y:S05]  /*2a10*/  @P5 BRA `(.L_x_67) ;  /* 0x00000000000c5947 */ /* 0x000fea0003800000 */
[----:B------:R-:W1:Y:S02]  /*2a20*/  LDG.E.U8 R162, desc[UR36][R2.64+0x20] ;  /* 0x0000202402a27981 */ /* 0x000e64000c1e1100 */
[----:B-1----:R-:W-:-:S05]  /*2a30*/  PRMT R11, R162, 0x8880, RZ ;  /* 0x00008880a20b7816 */ /* 0x002fca00000000ff */
[----:B------:R-:W-:-:S07]  /*2a40*/  IMAD R10, R11, R152, RZ ;  /* 0x000000980b0a7224 */ /* 0x000fce00078e02ff */
.L_x_67:
[----:B------:R-:W-:Y:S05]  /*2a50*/  BSYNC B1 ;  /* 0x0000000000017941 */ /* 0x000fea0003800000 */
.L_x_66:
[----:B-1----:R-:W-:Y:S01]  /*2a60*/  @!P5 IMAD R11, R40, R153, R10 ;  /* 0x00000099280bd224 */ /* 0x002fe200078e020a */
[----:B------:R-:W-:Y:S04]  /*2a70*/  BSSY B1, `(.L_x_68) ;  /* 0x0000006000017945 */ /* 0x000fe80003800000 */
[----:B------:R1:W-:Y:S01]  /*2a80*/  @!P5 STG.E.U8 desc[UR36][R4.64+0x20], R11 ;  /* 0x0000200b0400d986 */ /* 0x0003e2000c101124 */
[----:B------:R-:W-:Y:S05]  /*2a90*/  @P2 BRA `(.L_x_69) ;  /* 0x00000000000c2947 */ /* 0x000fea0003800000 */
[----:B------:R-:W1:Y:S02]  /*2aa0*/  LDG.E.U8 R162, desc[UR36][R2.64+0x21] ;  /* 0x0000212402a27981 */ /* 0x000e64000c1e1100 */
[----:B-1----:R-:W-:-:S05]  /*2ab0*/  PRMT R11, R162, 0x8880, RZ ;  /* 0x00008880a20b7816 */ /* 0x002fca00000000ff */
[----:B------:R-:W-:-:S07]  /*2ac0*/  IMAD R10, R11, R152, RZ ;  /* 0x000000980b0a7224 */ /* 0x000fce00078e02ff */
.L_x_69:
[----:B------:R-:W-:Y:S05]  /*2ad0*/  BSYNC B1 ;  /* 0x0000000000017941 */ /* 0x000fea0003800000 */
.L_x_68:
        /* <DEDUP_REMOVED lines=11> */
.L_x_71:
[----:B------:R-:W-:Y:S05]  /*2b90*/  BSYNC B1 ;  /* 0x0000000000017941 */ /* 0x000fea0003800000 */
.L_x_70:
[----:B-1----:R-:W-:Y:S01]  /*2ba0*/  @!P4 IMAD R11, R42, R153, R10 ;  /* 0x000000992a0bc224 */ /* 0x002fe200078e020a */
[----:B------:R-:W-:Y:S04]  /*2bb0*/  BSSY B1, `(.L_x_72) ;  /* 0x0000006000017945 */ /* 0x000fe80003800000 */
[----:B------:R1:W-:Y:S01]  /*2bc0*/  @!P4 STG.E.U8 desc[UR36][R6.64+0x20], R11 ;  /* 0x0000200b0600c986 */ /* 0x0003e2000c101124 */
[----:B------:R-:W-:Y:S05]  /*2bd0*/  @P3 BRA `(.L_x_73) ;  /* 0x00000000000c3947 */ /* 0x000fea0003800000 */
[----:B------:R-:W1:Y:S02]  /*2be0*/  LDG.E.U8 R162, desc[UR36][R8.64+0x21] ;  /* 0x0000212408a27981 */ /* 0x000e64000c1e1100 */
[----:B-1----:R-:W-:-:S05]  /*2bf0*/  PRMT R11, R162, 0x8880, RZ ;  /* 0x00008880a20b7816 */ /* 0x002fca00000000ff */
[----:B------:R-:W-:-:S07]  /*2c00*/  IMAD R10, R11, R152, RZ ;  /* 0x000000980b0a7224 */ /* 0x000fce00078e02ff */
.L_x_73:
[----:B------:R-:W-:Y:S05]  /*2c10*/  BSYNC B1 ;  /* 0x0000000000017941 */ /* 0x000fea0003800000 */
.L_x_72:
[----:B------:R-:W-:Y:S01]  /*2c20*/  @!P3 IMAD R43, R43, R153, R10 ;  /* 0x000000992b2bb224 */ /* 0x000fe200078e020a */
[----:B------:R-:W-:Y:S04]  /*2c30*/  BSSY B1, `(.L_x_74) ;  /* 0x0000006000017945 */ /* 0x000fe80003800000 */
[----:B------:R0:W-:Y:S01]  /*2c40*/  @!P3 STG.E.U8 desc[UR36][R6.64+0x21], R43 ;  /* 0x0000212b0600b986 */ /* 0x0001e2000c101124 */
[----:B------:R-:W-:Y:S05]  /*2c50*/  @P5 BRA `(.L_x_75) ;  /* 0x00000000000c5947 */ /* 0x000fea0003800000 */
[----:B------:R-:W1:Y:S02]  /*2c60*/  LDG.E.U8 R162, desc[UR36][R2.64+0x28] ;  /* 0x0000282402a27981 */ /* 0x000e64000c1e1100 */
[----:B-1----:R-:W-:-:S05]  /*2c70*/  PRMT R11, R162, 0x8880, RZ ;  /* 0x00008880a20b7816 */ /* 0x002fca00000000ff */
[----:B------:R-:W-:-:S07]  /*2c80*/  IMAD R10, R11, R152, RZ ;  /* 0x000000980b0a7224 */ /* 0x000fce00078e02ff */
.L_x_75:
[----:B------:R-:W-:Y:S05]  /*2c90*/  BSYNC B1 ;  /* 0x0000000000017941 */ /* 0x000fea0003800000 */
.L_x_74:
[----:B-1----:R-:W-:Y:S01]  /*2ca0*/  @!P5 IMAD R11, R44, R153, R10 ;  /* 0x000000992c0bd224 */ /* 0x002fe200078e020a */
[----:B------:R-:W-:Y:S04]  /*2cb0*/  BSSY B1, `(.L_x_76) ;  /* 0x0000006000017945 */ /* 0x000fe80003800000 */
[----:B------:R1:W-:Y:S01]  /*2cc0*/  @!P5 STG.E.U8 desc[UR36][R4.64+0x28], R11 ;  /* 0x0000280b0400d986 */ /* 0x0003e2000c101124 */
[----:B------:R-:W-:Y:S05]  /*2cd0*/  @P2 BRA `(.L_x_77) ;  /* 0x00000000000c2947 */ /* 0x000fea0003800000 */
[----:B------:R-:W1:Y:S02]  /*2ce0*/  LDG.E.U8 R162, desc[UR36][R2.64+0x29] ;  /* 0x0000292402a27981 */ /* 0x000e64000c1e1100 */
[----:B-1----:R-:W-:-:S05]  /*2cf0*/  PRMT R11, R162, 0x8880, RZ ;  /* 0x00008880a20b7816 */ /* 0x002fca00000000ff */
[----:B------:R-:W-:-:S07]  /*2d00*/  IMAD R10, R11, R152, RZ ;  /* 0x000000980b0a7224 */ /* 0x000fce00078e02ff */
.L_x_77:
[----:B------:R-:W-:Y:S05]  /*2d10*/  BSYNC B1 ;  /* 0x0000000000017941 */ /* 0x000fea0003800000 */
.L_x_76:
        /* <DEDUP_REMOVED lines=11> */
.L_x_79:
[----:B------:R-:W-:Y:S05]  /*2dd0*/  BSYNC B1 ;  /* 0x0000000000017941 */ /* 0x000fea0003800000 */
.L_x_78:
[----:B-1----:R-:W-:Y:S01]  /*2de0*/  @!P4 IMAD R11, R46, R153, R10 ;  /* 0x000000992e0bc224 */ /* 0x002fe200078e020a */
[----:B------:R-:W-:Y:S04]  /*2df0*/  BSSY B1, `(.L_x_80) ;  /* 0x0000006000017945 */ /* 0x000fe80003800000 */
[----:B------:R1:W-:Y:S01]  /*2e00*/  @!P4 STG.E.U8 desc[UR36][R6.64+0x28], R11 ;  /* 0x0000280b0600c986 */ /* 0x0003e2000c101124 */
[----:B------:R-:W-:Y:S05]  /*2e10*/  @P3 BRA `(.L_x_81) ;  /* 0x00000000000c3947 */ /* 0x000fea0003800000 */
[----:B------:R-:W1:Y:S02]  /*2e20*/  LDG.E.U8 R162, desc[UR36][R8.64+0x29] ;  /* 0x0000292408a27981 */ /* 0x000e64000c1e1100 */
[----:B-1----:R-:W-:-:S05]  /*2e30*/  PRMT R11, R162, 0x8880, RZ ;  /* 0x00008880a20b7816 */ /* 0x002fca00000000ff */
[----:B------:R-:W-:-:S07]  /*2e40*/  IMAD R10, R11, R152, RZ ;  /* 0x000000980b0a7224 */ /* 0x000fce00078e02ff */
.L_x_81:
[----:B------:R-:W-:Y:S05]  /*2e50*/  BSYNC B1 ;  /* 0x0000000000017941 */ /* 0x000fea0003800000 */
.L_x_80:
[----:B------:R-:W-:Y:S01]  /*2e60*/  @!P3 IMAD R47, R47, R153, R10 ;  /* 0x000000992f2fb224 */ /* 0x000fe200078e020a */
[----:B------:R-:W-:Y:S04]  /*2e70*/  BSSY B1, `(.L_x_82) ;  /* 0x0000006000017945 */ /* 0x000fe80003800000 */
[----:B------:R0:W-:Y:S01]  /*2e80*/  @!P3 STG.E.U8 desc[UR36][R6.64+0x29], R47 ;  /* 0x0000292f0600b986 */ /* 0x0001e2000c101124 */
[----:B------:R-:W-:Y:S05]  /*2e90*/  @P5 BRA `(.L_x_83) ;  /* 0x00000000000c5947 */ /* 0x000fea0003800000 */
[----:B------:R-:W1:Y:S02]  /*2ea0*/  LDG.E.U8 R162, desc[UR36][R2.64+0x30] ;  /* 0x0000302402a27981 */ /* 0x000e64000c1e1100 */
[----:B-1----:R-:W-:-:S05]  /*2eb0*/  PRMT R11, R162, 0x8880, RZ ;  /* 0x00008880a20b7816 */ /* 0x002fca00000000ff */
[----:B------:R-:W-:-:S07]  /*2ec0*/  IMAD R10, R11, R152, RZ ;  /* 0x000000980b0a7224 */ /* 0x000fce00078e02ff */
.L_x_83:
[----:B------:R-:W-:Y:S05]  /*2ed0*/  BSYNC B1 ;  /* 0x0000000000017941 */ /* 0x000fea0003800000 */
.L_x_82:
[----:B-1----:R-:W-:Y:S01]  /*2ee0*/  @!P5 IMAD R11, R48, R153, R10 ;  /* 0x00000099300bd224 */ /* 0x002fe200078e020a */
[----:B------:R-:W-:Y:S04]  /*2ef0*/  BSSY B1, `(.L_x_84) ;  /* 0x0000006000017945 */ /* 0x000fe80003800000 */
[----:B------:R1:W-:Y:S01]  /*2f00*/  @!P5 STG.E.U8 desc[UR36][R4.64+0x30], R11 ;  /* 0x0000300b0400d986 */ /* 0x0003e2000c101124 */
[----:B------:R-:W-:Y:S05]  /*2f10*/  @P2 BRA `(.L_x_85) ;  /* 0x00000000000c2947 */ /* 0x000fea0003800000 */
[----:B------:R-:W1:Y:S02]  /*2f20*/  LDG.E.U8 R162, desc[UR36][R2.64+0x31] ;  /* 0x0000312402a27981 */ /* 0x000e64000c1e1100 */
[----:B-1----:R-:W-:-:S05]  /*2f30*/  PRMT R11, R162, 0x8880, RZ ;  /* 0x00008880a20b7816 */ /* 0x002fca00000000ff */
[----:B------:R-:W-:-:S07]  /*2f40*/  IMAD R10, R11, R152, RZ ;  /* 0x000000980b0a7224 */ /* 0x000fce00078e02ff */
.L_x_85:
[----:B------:R-:W-:Y:S05]  /*2f50*/  BSYNC B1 ;  /* 0x0000000000017941 */ /* 0x000fea0003800000 */
.L_x_84:
        /* <DEDUP_REMOVED lines=11> */
.L_x_87:
[----:B------:R-:W-:Y:S05]  /*3010*/  BSYNC B1 ;  /* 0x0000000000017941 */ /* 0x000fea0003800000 */
.L_x_86:
[----:B-1----:R-:W-:Y:S01]  /*3020*/  @!P4 IMAD R11, R50, R153, R10 ;  /* 0x00000099320bc224 */ /* 0x002fe200078e020a */
[----:B------:R-:W-:Y:S04]  /*3030*/  BSSY B1, `(.L_x_88) ;  /* 0x0000006000017945 */ /* 0x000fe80003800000 */
[----:B------:R1:W-:Y:S01]  /*3040*/  @!P4 STG.E.U8 desc[UR36][R6.64+0x30], R11 ;  /* 0x0000300b0600c986 */ /* 0x0003e2000c101124 */
[----:B------:R-:W-:Y:S05]  /*3050*/  @P3 BRA `(.L_x_89) ;  /* 0x00000000000c3947 */ /* 0x000fea0003800000 */
[----:B------:R-:W1:Y:S02]  /*3060*/  LDG.E.U8 R162, desc[UR36][R8.64+0x31] ;  /* 0x0000312408a27981 */ /* 0x000e64000c1e1100 */
[----:B-1----:R-:W-:-:S05]  /*3070*/  PRMT R11, R162, 0x8880, RZ ;  /* 0x00008880a20b7816 */ /* 0x002fca00000000ff */
[----:B------:R-:W-:-:S07]  /*3080*/  IMAD R10, R11, R152, RZ ;  /* 0x000000980b0a7224 */ /* 0x000fce00078e02ff */
.L_x_89:
[----:B------:R-:W-:Y:S05]  /*3090*/  BSYNC B1 ;  /* 0x0000000000017941 */ /* 0x000fea0003800000 */
.L_x_88:
[----:B------:R-:W-:Y:S01]  /*30a0*/  @!P3 IMAD R51, R51, R153, R10 ;  /* 0x000000993333b224 */ /* 0x000fe200078e020a */
[----:B------:R-:W-:Y:S04]  /*30b0*/  BSSY B1, `(.L_x_90) ;  /* 0x0000006000017945 */ /* 0x000fe80003800000 */
[----:B------:R0:W-:Y:S01]  /*30c0*/  @!P3 STG.E.U8 desc[UR36][R6.64+0x31], R51 ;  /* 0x000031330600b986 */ /* 0x0001e2000c101124 */
[----:B------:R-:W-:Y:S05]  /*30d0*/  @P5 BRA `(.L_x_91) ;  /* 0x00000000000c5947 */ /* 0x000fea0003800000 */
[----:B------:R-:W1:Y:S02]  /*30e0*/  LDG.E.U8 R162, desc[UR36][R2.64+0x38] ;  /* 0x0000382402a27981 */ /* 0x000e64000c1e1100 */
[----:B-1----:R-:W-:-:S05]  /*30f0*/  PRMT R11, R162, 0x8880, RZ ;  /* 0x00008880a20b7816 */ /* 0x002fca00000000ff */
[----:B------:R-:W-:-:S07]  /*3100*/  IMAD R10, R11, R152, RZ ;  /* 0x000000980b0a7224 */ /* 0x000fce00078e02ff */
.L_x_91:
[----:B------:R-:W-:Y:S05]  /*3110*/  BSYNC B1 ;  /* 0x0000000000017941 */ /* 0x000fea0003800000 */
.L_x_90:
[----:B-1----:R-:W-:Y:S01]  /*3120*/  @!P5 IMAD R11, R52, R153, R10 ;  /* 0x00000099340bd224 */ /* 0x002fe200078e020a */
[----:B------:R-:W-:Y:S04]  /*3130*/  BSSY B1, `(.L_x_92) ;  /* 0x0000006000017945 */ /* 0x000fe80003800000 */
[----:B------:R1:W-:Y:S01]  /*3140*/  @!P5 STG.E.U8 desc[UR36][R4.64+0x38], R11 ;  /* 0x0000380b0400d986 */ /* 0x0003e2000c101124 */
[----:B------:R-:W-:Y:S05]  /*3150*/  @P2 BRA `(.L_x_93) ;  /* 0x00000000000c2947 */ /* 0x000fea0003800000 */
[----:B------:R-:W1:Y:S02]  /*3160*/  LDG.E.U8 R162, desc[UR36][R2.64+0x39] ;  /* 0x0000392402a27981 */ /* 0x000e64000c1e1100 */
[----:B-1----:R-:W-:-:S05]  /*3170*/  PRMT R11, R162, 0x8880, RZ ;  /* 0x00008880a20b7816 */ /* 0x002fca00000000ff */
[----:B------:R-:W-:-:S07]  /*3180*/  IMAD R10, R11, R152, RZ ;  /* 0x000000980b0a7224 */ /* 0x000fce00078e02ff */
.L_x_93:
[----:B------:R-:W-:Y:S05]  /*3190*/  BSYNC B1 ;  /* 0x0000000000017941 */ /* 0x000fea0003800000 */
.L_x_92:
        /* <DEDUP_REMOVED lines=11> */
.L_x_95:
[----:B------:R-:W-:Y:S05]  /*3250*/  BSYNC B1 ;  /* 0x0000000000017941 */ /* 0x000fea0003800000 */
.L_x_94:
[----:B-1----:R-:W-:Y:S01]  /*3260*/  @!P4 IMAD R11, R54, R153, R10 ;  /* 0x00000099360bc224 */ /* 0x002fe200078e020a */
[----:B------:R-:W-:Y:S04]  /*3270*/  BSSY B1, `(.L_x_96) ;  /* 0x0000006000017945 */ /* 0x000fe80003800000 */
[----:B------:R1:W-:Y:S01]  /*3280*/  @!P4 STG.E.U8 desc[UR36][R6.64+0x38], R11 ;  /* 0x0000380b0600c986 */ /* 0x0003e2000c101124 */
[----:B------:R-:W-:Y:S05]  /*3290*/  @P3 BRA `(.L_x_97) ;  /* 0x00000000000c3947 */ /* 0x000fea0003800000 */
[----:B------:R-:W1:Y:S02]  /*32a0*/  LDG.E.U8 R162, desc[UR36][R8.64+0x39] ;  /* 0x0000392408a27981 */ /* 0x000e64000c1e1100 */
[----:B-1----:R-:W-:-:S05]  /*32b0*/  PRMT R11, R162, 0x8880, RZ ;  /* 0x00008880a20b7816 */ /* 0x002fca00000000ff */
[----:B------:R-:W-:-:S07]  /*32c0*/  IMAD R10, R11, R152, RZ ;  /* 0x000000980b0a7224 */ /* 0x000fce00078e02ff */
.L_x_97:
[----:B------:R-:W-:Y:S05]  /*32d0*/  BSYNC B1 ;  /* 0x0000000000017941 */ /* 0x000fea0003800000 */
.L_x_96:
[----:B------:R-:W-:Y:S01]  /*32e0*/  @!P3 IMAD R55, R55, R153, R10 ;  /* 0x000000993737b224 */ /* 0x000fe200078e020a */
[----:B------:R-:W-:Y:S04]  /*32f0*/  BSSY B1, `(.L_x_98) ;  /* 0x0000006000017945 */ /* 0x000fe80003800000 */
[----:B------:R0:W-:Y:S01]  /*3300*/  @!P3 STG.E.U8 desc[UR36][R6.64+0x39], R55 ;  /* 0x000039370600b986 */ /* 0x0001e2000c101124 */
[----:B------:R-:W-:Y:S05]  /*3310*/  @P5 BRA `(.L_x_99) ;  /* 0x00000000000c5947 */ /* 0x000fea0003800000 */
[----:B------:R-:W1:Y:S02]  /*3320*/  LDG.E.U8 R162, desc[UR36][R2.64+0x40] ;  /* 0x0000402402a27981 */ /* 0x000e64000c1e1100 */
[----:B-1----:R-:W-:-:S05]  /*3330*/  PRMT R11, R162, 0x8880, RZ ;  /* 0x00008880a20b7816 */ /* 0x002fca00000000ff */
[----:B------:R-:W-:-:S07]  /*3340*/  IMAD R10, R11, R152, RZ ;  /* 0x000000980b0a7224 */ /* 0x000fce00078e02ff */
.L_x_99:
[----:B------:R-:W-:Y:S05]  /*3350*/  BSYNC B1 ;  /* 0x0000000000017941 */ /* 0x000fea0003800000 */
.L_x_98:
[----:B-1----:R-:W-:Y:S01]  /*3360*/  @!P5 IMAD R11, R56, R153, R10 ;  /* 0x00000099380bd224 */ /* 0x002fe200078e020a */
[----:B------:R-:W-:Y:S04]  /*3370*/  BSSY B1, `(.L_x_100) ;  /* 0x0000006000017945 */ /* 0x000fe80003800000 */
[----:B------:R1:W-:Y:S01]  /*3380*/  @!P5 STG.E.U8 desc[UR36][R4.64+0x40], R11 ;  /* 0x0000400b0400d986 */ /* 0x0003e2000c101124 */
[----:B------:R-:W-:Y:S05]  /*3390*/  @P2 BRA `(.L_x_101) ;  /* 0x00000000000c2947 */ /* 0x000fea0003800000 */
[----:B------:R-:W1:Y:S02]  /*33a0*/  LDG.E.U8 R162, desc[UR36][R2.64+0x41] ;  /* 0x0000412402a27981 */ /* 0x000e64000c1e1100 */
[----:B-1----:R-:W-:-:S05]  /*33b0*/  PRMT R11, R162, 0x8880, RZ ;  /* 0x00008880a20b7816 */ /* 0x002fca00000000ff */
[----:B------:R-:W-:-:S07]  /*33c0*/  IMAD R10, R11, R152, RZ ;  /* 0x000000980b0a7224 */ /* 0x000fce00078e02ff */
.L_x_101:
[----:B------:R-:W-:Y:S05]  /*33d0*/  BSYNC B1 ;  /* 0x0000000000017941 */ /* 0x000fea0003800000 */
.L_x_100:
        /* <DEDUP_REMOVED lines=11> */
.L_x_103:
[----:B------:R-:W-:Y:S05]  /*3490*/  BSYNC B1 ;  /* 0x0000000000017941 */ /* 0x000fea0003800000 */
.L_x_102:
[----:B-1----:R-:W-:Y:S01]  /*34a0*/  @!P4 IMAD R11, R58, R153, R10 ;  /* 0x000000993a0bc224 */ /* 0x002fe200078e020a */
[----:B------:R-:W-:Y:S04]  /*34b0*/  BSSY B1, `(.L_x_104) ;  /* 0x0000006000017945 */ /* 0x000fe80003800000 */
[----:B------:R1:W-:Y:S01]  /*34c0*/  @!P4 STG.E.U8 desc[UR36][R6.64+0x40], R11 ;  /* 0x0000400b0600c986 */ /* 0x0003e2000c101124 */
[----:B------:R-:W-:Y:S05]  /*34d0*/  @P3 BRA `(.L_x_105) ;  /* 0x00000000000c3947 */ /* 0x000fea0003800000 */
[----:B------:R-:W1:Y:S02]  /*34e0*/  LDG.E.U8 R162, desc[UR36][R8.64+0x41] ;  /* 0x0000412408a27981 */ /* 0x000e64000c1e1100 */
[----:B-1----:R-:W-:-:S05]  /*34f0*/  PRMT R11, R162, 0x8880, RZ ;  /* 0x00008880a20b7816 */ /* 0x002fca00000000ff */
[----:B------:R-:W-:-:S07]  /*3500*/  IMAD R10, R11, R152, RZ ;  /* 0x000000980b0a7224 */ /* 0x000fce00078e02ff */
.L_x_105:
[----:B------:R-:W-:Y:S05]  /*3510*/  BSYNC B1 ;  /* 0x0000000000017941 */ /* 0x000fea0003800000 */
.L_x_104:
[----:B------:R-:W-:Y:S01]  /*3520*/  @!P3 IMAD R59, R59, R153, R10 ;  /* 0x000000993b3bb224 */ /* 0x000fe200078e020a */
[----:B------:R-:W-:Y:S04]  /*3530*/  BSSY B1, `(.L_x_106) ;  /* 0x0000006000017945 */ /* 0x000fe80003800000 */
[----:B------:R0:W-:Y:S01]  /*3540*/  @!P3 STG.E.U8 desc[UR36][R6.64+0x41], R59 ;  /* 0x0000413b0600b986 */ /* 0x0001e2000c101124 */
[----:B------:R-:W-:Y:S05]  /*3550*/  @P5 BRA `(.L_x_107) ;  /* 0x00000000000c5947 */ /* 0x000fea0003800000 */
[----:B------:R-:W1:Y:S02]  /*3560*/  LDG.E.U8 R162, desc[UR36][R2.64+0x48] ;  /* 0x0000482402a27981 */ /* 0x000e64000c1e1100 */
[----:B-1----:R-:W-:-:S05]  /*3570*/  PRMT R11, R162, 0x8880, RZ ;  /* 0x00008880a20b7816 */ /* 0x002fca00000000ff */
[----:B------:R-:W-:-:S07]  /*3580*/  IMAD R10, R11, R152, RZ ;  /* 0x000000980b0a7224 */ /* 0x000fce00078e02ff */
.L_x_107:
[----:B------:R-:W-:Y:S05]  /*3590*/  BSYNC B1 ;  /* 0x0000000000017941 */ /* 0x000fea0003800000 */
.L_x_106:
[----:B-1----:R-:W-:Y:S01]  /*35a0*/  @!P5 IMAD R11, R60, R153, R10 ;  /* 0x000000993c0bd224 */ /* 0x002fe200078e020a */
[----:B------:R-:W-:Y:S04]  /*35b0*/  BSSY B1, `(.L_x_108) ;  /* 0x0000006000017945 */ /* 0x000fe80003800000 */
[----:B------:R1:W-:Y:S01]  /*35c0*/  @!P5 STG.E.U8 desc[UR36][R4.64+0x48], R11 ;  /* 0x0000480b0400d986 */ /* 0x0003e2000c101124 */
[----:B------:R-:W-:Y:S05]  /*35d0*/  @P2 BRA `(.L_x_109) ;  /* 0x00000000000c2947 */ /* 0x000fea0003800000 */
[----:B------:R-:W1:Y:S02]  /*35e0*/  LDG.E.U8 R162, desc[UR36][R2.64+0x49] ;  /* 0x0000492402a27981 */ /* 0x000e64000c1e1100 */
[----:B-1----:R-:W-:-:S05]  /*35f0*/  PRMT R11, R162, 0x8880, RZ ;  /* 0x00008880a20b7816 */ /* 0x002fca00000000ff */
[----:B------:R-:W-:-:S07]  /*3600*/  IMAD R10, R11, R152, RZ ;  /* 0x000000980b0a7224 */ /* 0x000fce00078e02ff */
.L_x_109:
[----:B------:R-:W-:Y:S05]  /*3610*/  BSYNC B1 ;  /* 0x0000000000017941 */ /* 0x000fea0003800000 */
.L_x_108:
        /* <DEDUP_REMOVED lines=11> */
.L_x_111:
[----:B------:R-:W-:Y:S05]  /*36d0*/  BSYNC B1 ;  /* 0x0000000000017941 */ /* 0x000fea0003800000 */
.L_x_110:
[----:B-1----:R-:W-:Y:S01]  /*36e0*/  @!P4 IMAD R11, R62, R153, R10 ;  /* 0x000000993e0bc224 */ /* 0x002fe200078e020a */
[----:B------:R-:W-:Y:S04]  /*36f0*/  BSSY B1, `(.L_x_112) ;  /* 0x0000006000017945 */ /* 0x000fe80003800000 */
[----:B------:R1:W-:Y:S01]  /*3700*/  @!P4 STG.E.U8 desc[UR36][R6.64+0x48], R11 ;  /* 0x0000480b0600c986 */ /* 0x0003e2000c101124 */
[----:B------:R-:W-:Y:S05]  /*3710*/  @P3 BRA `(.L_x_113) ;  /* 0x00000000000c3947 */ /* 0x000fea0003800000 */
[----:B------:R-:W1:Y:S02]  /*3720*/  LDG.E.U8 R162, desc[UR36][R8.64+0x49] ;  /* 0x0000492408a27981 */ /* 0x000e64000c1e1100 */
[----:B-1----:R-:W-:-:S05]  /*3730*/  PRMT R11, R162, 0x8880, RZ ;  /* 0x00008880a20b7816 */ /* 0x002fca00000000ff */
[----:B------:R-:W-:-:S07]  /*3740*/  IMAD R10, R11, R152, RZ ;  /* 0x000000980b0a7224 */ /* 0x000fce00078e02ff */
.L_x_113:
[----:B------:R-:W-:Y:S05]  /*3750*/  BSYNC B1 ;  /* 0x0000000000017941 */ /* 0x000fea0003800000 */
.L_x_112:
[----:B------:R-:W-:Y:S01]  /*3760*/  @!P3 IMAD R63, R63, R153, R10 ;  /* 0x000000993f3fb224 */ /* 0x000fe200078e020a */
[----:B------:R-:W-:Y:S04]  /*3770*/  BSSY B1, `(.L_x_114) ;  /* 0x0000006000017945 */ /* 0x000fe80003800000 */
[----:B------:R0:W-:Y:S01]  /*3780*/  @!P3 STG.E.U8 desc[UR36][R6.64+0x49], R63 ;  /* 0x0000493f0600b986 */ /* 0x0001e2000c101124 */
[----:B------:R-:W-:Y:S05]  /*3790*/  @P5 BRA `(.L_x_115) ;  /* 0x00000000000c5947 */ /* 0x000fea0003800000 */
[----:B------:R-:W1:Y:S02]  /*37a0*/  LDG.E.U8 R162, desc[UR36][R2.64+0x50] ;  /* 0x0000502402a27981 */ /* 0x000e64000c1e1100 */
[----:B-1----:R-:W-:-:S05]  /*37b0*/  PRMT R11, R162, 0x8880, RZ ;  /* 0x00008880a20b7816 */ /* 0x002fca00000000ff */
[----:B------:R-:W-:-:S07]  /*37c0*/  IMAD R10, R11, R152, RZ ;  /* 0x000000980b0a7224 */ /* 0x000fce00078e02ff */
.L_x_115:
[----:B------:R-:W-:Y:S05]  /*37d0*/  BSYNC B1 ;  /* 0x0000000000017941 */ /* 0x000fea0003800000 */
.L_x_114:
[----:B-1----:R-:W-:Y:S01]  /*37e0*/  @!P5 IMAD R11, R64, R153, R10 ;  /* 0x00000099400bd224 */ /* 0x002fe200078e020a */
[----:B------:R-:W-:Y:S04]  /*37f0*/  BSSY B1, `(.L_x_116) ;  /* 0x0000006000017945 */ /* 0x000fe80003800000 */
[----:B------:R1:W-:Y:S01]  /*3800*/  @!P5 STG.E.U8 desc[UR36][R4.64+0x50], R11 ;  /* 0x0000500b0400d986 */ /* 0x0003e2000c101124 */
[----:B------:R-:W-:Y:S05]  /*3810*/  @P2 BRA `(.L_x_117) ;  /* 0x00000000000c2947 */ /* 0x000fea0003800000 */
[----:B------:R-:W1:Y:S02]  /*3820*/  LDG.E.U8 R162, desc[UR36][R2.64+0x51] ;  /* 0x0000512402a27981 */ /* 0x000e64000c1e1100 */
[----:B-1----:R-:W-:-:S05]  /*3830*/  PRMT R11, R162, 0x8880, RZ ;  /* 0x00008880a20b7816 */ /* 0x002fca00000000ff */
[----:B------:R-:W-:-:S07]  /*3840*/  IMAD R10, R11, R152, RZ ;  /* 0x000000980b0a7224 */ /* 0x000fce00078e02ff */
.L_x_117:
[----:B------:R-:W-:Y:S05]  /*3850*/  BSYNC B1 ;  /* 0x0000000000017941 */ /* 0x000fea0003800000 */
.L_x_116:
        /* <DEDUP_REMOVED lines=11> */
.L_x_119:
[----:B------:R-:W-:Y:S05]  /*3910*/  BSYNC B1 ;  /* 0x0000000000017941 */ /* 0x000fea0003800000 */
.L_x_118:
[----:B-1----:R-:W-:Y:S01]  /*3920*/  @!P4 IMAD R11, R66, R153, R10 ;  /* 0x00000099420bc224 */ /* 0x002fe200078e020a */
[----:B------:R-:W-:Y:S04]  /*3930*/  BSSY B1, `(.L_x_120) ;  /* 0x0000006000017945 */ /* 0x000fe80003800000 */
[----:B------:R1:W-:Y:S01]  /*3940*/  @!P4 STG.E.U8 desc[UR36][R6.64+0x50], R11 ;  /* 0x0000500b0600c986 */ /* 0x0003e2000c101124 */
[----:B------:R-:W-:Y:S05]  /*3950*/  @P3 BRA `(.L_x_121) ;  /* 0x00000000000c3947 */ /* 0x000fea0003800000 */
[----:B------:R-:W1:Y:S02]  /*3960*/  LDG.E.U8 R162, desc[UR36][R8.64+0x51] ;  /* 0x0000512408a27981 */ /* 0x000e64000c1e1100 */
[----:B-1----:R-:W-:-:S05]  /*3970*/  PRMT R11, R162, 0x8880, RZ ;  /* 0x00008880a20b7816 */ /* 0x002fca00000000ff */
[----:B------:R-:W-:-:S07]  /*3980*/  IMAD R10, R11, R152, RZ ;  /* 0x000000980b0a7224 */ /* 0x000fce00078e02ff */
.L_x_121:
[----:B------:R-:W-:Y:S05]  /*3990*/  BSYNC B1 ;  /* 0x0000000000017941 */ /* 0x000fea0003800000 */
.L_x_120:
[----:B------:R-:W-:Y:S01]  /*39a0*/  @!P3 IMAD R67, R67, R153, R10 ;  /* 0x000000994343b224 */ /* 0x000fe200078e020a */
[----:B------:R-:W-:Y:S04]  /*39b0*/  BSSY B1, `(.L_x_122) ;  /* 0x0000006000017945 */ /* 0x000fe80003800000 */
[----:B------:R0:W-:Y:S01]  /*39c0*/  @!P3 STG.E.U8 desc[UR36][R6.64+0x51], R67 ;  /* 0x000051430600b986 */ /* 0x0001e2000c101124 */
[----:B------:R-:W-:Y:S05]  /*39d0*/  @P5 BRA `(.L_x_123) ;  /* 0x00000000000c5947 */ /* 0x000fea0003800000 */
[----:B------:R-:W1:Y:S02]  /*39e0*/  LDG.E.U8 R162, desc[UR36][R2.64+0x58] ;  /* 0x0000582402a27981 */ /* 0x000e64000c1e1100 */
[----:B-1----:R-:W-:-:S05]  /*39f0*/  PRMT R11, R162, 0x8880, RZ ;  /* 0x00008880a20b7816 */ /* 0x002fca00000000ff */
[----:B------:R-:W-:-:S07]  /*3a00*/  IMAD R10, R11, R152, RZ ;  /* 0x000000980b0a7224 */ /* 0x000fce00078e02ff */
.L_x_123:
[----:B------:R-:W-:Y:S05]  /*3a10*/  BSYNC B1 ;  /* 0x0000000000017941 */ /* 0x000fea0003800000 */
.L_x_122:
[----:B-1----:R-:W-:Y:S01]  /*3a20*/  @!P5 IMAD R11, R68, R153, R10 ;  /* 0x00000099440bd224 */ /* 0x002fe200078e020a */
[----:B------:R-:W-:Y:S04]  /*3a30*/  BSSY B1, `(.L_x_124) ;  /* 0x0000006000017945 */ /* 0x000fe80003800000 */
[----:B------:R1:W-:Y:S01]  /*3a40*/  @!P5 STG.E.U8 desc[UR36][R4.64+0x58], R11 ;  /* 0x0000580b0400d986 */ /* 0x0003e2000c101124 */
[----:B------:R-:W-:Y:S05]  /*3a50*/  @P2 BRA `(.L_x_125) ;  /* 0x00000000000c2947 */ /* 0x000fea0003800000 */
[----:B------:R-:W1:Y:S02]  /*3a60*/  LDG.E.U8 R162, desc[UR36][R2.64+0x59] ;  /* 0x0000592402a27981 */ /* 0x000e64000c1e1100 */
[----:B-1----:R-:W-:-:S05]  /*3a70*/  PRMT R11, R162, 0x8880, RZ ;  /* 0x00008880a20b7816 */ /* 0x002fca00000000ff */
[----:B------:R-:W-:-:S07]  /*3a80*/  IMAD R10, R11, R152, RZ ;  /* 0x000000980b0a7224 */ /* 0x000fce00078e02ff */
.L_x_125:
[----:B------:R-:W-:Y:S05]  /*3a90*/  BSYNC B1 ;  /* 0x0000000000017941 */ /* 0x000fea0003800000 */
.L_x_124:
        /* <DEDUP_REMOVED lines=11> */
.L_x_127:
[----:B------:R-:W-:Y:S05]  /*3b50*/  BSYNC B1 ;  /* 0x0000000000017941 */ /* 0x000fea0003800000 */
.L_x_126:
[----:B-1----:R-:W-:Y:S01]  /*3b60*/  @!P4 IMAD R11, R70, R153, R10 ;  /* 0x00000099460bc224 */ /* 0x002fe200078e020a */
[----:B------:R-:W-:Y:S04]  /*3b70*/  BSSY B1, `(.L_x_128) ;  /* 0x0000006000017945 */ /* 0x000fe80003800000 */
[----:B------:R1:W-:Y:S01]  /*3b80*/  @!P4 STG.E.U8 desc[UR36][R6.64+0x58], R11 ;  /* 0x0000580b0600c986 */ /* 0x0003e2000c101124 */
[----:B------:R-:W-:Y:S05]  /*3b90*/  @P3 BRA `(.L_x_129) ;  /* 0x00000000000c3947 */ /* 0x000fea0003800000 */
[----:B------:R-:W1:Y:S02]  /*3ba0*/  LDG.E.U8 R162, desc[UR36][R8.64+0x59] ;  /* 0x0000592408a27981 */ /* 0x000e64000c1e1100 */
[----:B-1----:R-:W-:-:S05]  /*3bb0*/  PRMT R11, R162, 0x8880, RZ ;  /* 0x00008880a20b7816 */ /* 0x002fca00000000ff */
[----:B------:R-:W-:-:S07]  /*3bc0*/  IMAD R10, R11, R152, RZ ;  /* 0x000000980b0a7224 */ /* 0x000fce00078e02ff */
.L_x_129:
[----:B------:R-:W-:Y:S05]  /*3bd0*/  BSYNC B1 ;  /* 0x0000000000017941 */ /* 0x000fea0003800000 */
.L_x_128:
[----:B------:R-:W-:Y:S01]  /*3be0*/  @!P3 IMAD R71, R71, R153, R10 ;  /* 0x000000994747b224 */ /* 0x000fe200078e020a */
[----:B------:R-:W-:Y:S04]  /*3bf0*/  BSSY B1, `(.L_x_130) ;  /* 0x0000006000017945 */ /* 0x000fe80003800000 */
[----:B------:R0:W-:Y:S01]  /*3c00*/  @!P3 STG.E.U8 desc[UR36][R6.64+0x59], R71 ;  /* 0x000059470600b986 */ /* 0x0001e2000c101124 */
[----:B------:R-:W-:Y:S05]  /*3c10*/  @P5 BRA `(.L_x_131) ;  /* 0x00000000000c5947 */ /* 0x000fea0003800000 */
[----:B------:R-:W1:Y:S02]  /*3c20*/  LDG.E.U8 R162, desc[UR36][R2.64+0x60] ;  /* 0x0000602402a27981 */ /* 0x000e64000c1e1100 */
[----:B-1----:R-:W-:-:S05]  /*3c30*/  PRMT R11, R162, 0x8880, RZ ;  /* 0x00008880a20b7816 */ /* 0x002fca00000000ff */
[----:B------:R-:W-:-:S07]  /*3c40*/  IMAD R10, R11, R152, RZ ;  /* 0x000000980b0a7224 */ /* 0x000fce00078e02ff */
.L_x_131:
[----:B------:R-:W-:Y:S05]  /*3c50*/  BSYNC B1 ;  /* 0x0000000000017941 */ /* 0x000fea0003800000 */
.L_x_130:
[----:B-1----:R-:W-:Y:S01]  /*3c60*/  @!P5 IMAD R11, R72, R153, R10 ;  /* 0x00000099480bd224 */ /* 0x002fe200078e020a */
[----:B------:R-:W-:Y:S04]  /*3c70*/  BSSY B1, `(.L_x_132) ;  /* 0x0000006000017945 */ /* 0x000fe80003800000 */
[----:B------:R1:W-:Y:S01]  /*3c80*/  @!P5 STG.E.U8 desc[UR36][R4.64+0x60], R11 ;  /* 0x0000600b0400d986 */ /* 0x0003e2000c101124 */
[----:B------:R-:W-:Y:S05]  /*3c90*/  @P2 BRA `(.L_x_133) ;  /* 0x00000000000c2947 */ /* 0x000fea0003800000 */
[----:B------:R-:W1:Y:S02]  /*3ca0*/  LDG.E.U8 R162, desc[UR36][R2.64+0x61] ;  /* 0x0000612402a27981 */ /* 0x000e64000c1e1100 */
[----:B-1----:R-:W-:-:S05]  /*3cb0*/  PRMT R11, R162, 0x8880, RZ ;  /* 0x00008880a20b7816 */ /* 0x002fca00000000ff */
[----:B------:R-:W-:-:S07]  /*3cc0*/  IMAD R10, R11, R152, RZ ;  /* 0x000000980b0a7224 */ /* 0x000fce00078e02ff */
.L_x_133:
[----:B------:R-:W-:Y:S05]  /*3cd0*/  BSYNC B1 ;  /* 0x0000000000017941 */ /* 0x000fea0003800000 */
.L_x_132:
        /* <DEDUP_REMOVED lines=11> */
.L_x_135:
[----:B------:R-:W-:Y:S05]  /*3d90*/  BSYNC B1 ;  /* 0x0000000000017941 */ /* 0x000fea0003800000 */
.L_x_134:
[----:B-1----:R-:W-:Y:S01]  /*3da0*/  @!P4 IMAD R11, R74, R153, R10 ;  /* 0x000000994a0bc224 */ /* 0x002fe200078e020a */
[----:B------:R-:W-:Y:S04]  /*3db0*/  BSSY B1, `(.L_x_136) ;  /* 0x0000006000017945 */ /* 0x000fe80003800000 */
[----:B------:R1:W-:Y:S01]  /*3dc0*/  @!P4 STG.E.U8 desc[UR36][R6.64+0x60], R11 ;  /* 0x0000600b0600c986 */ /* 0x0003e2000c101124 */
[----:B------:R-:W-:Y:S05]  /*3dd0*/  @P3 BRA `(.L_x_137) ;  /* 0x00000000000c3947 */ /* 0x000fea0003800000 */
[----:B------:R-:W1:Y:S02]  /*3de0*/  LDG.E.U8 R162, desc[UR36][R8.64+0x61] ;  /* 0x0000612408a27981 */ /* 0x000e64000c1e1100 */
[----:B-1----:R-:W-:-:S05]  /*3df0*/  PRMT R11, R162, 0x8880, RZ ;  /* 0x00008880a20b7816 */ /* 0x002fca00000000ff */
[----:B------:R-:W-:-:S07]  /*3e00*/  IMAD R10, R11, R152, RZ ;  /* 0x000000980b0a7224 */ /* 0x000fce00078e02ff */
.L_x_137:
[----:B------:R-:W-:Y:S05]  /*3e10*/  BSYNC B1 ;  /* 0x0000000000017941 */ /* 0x000fea0003800000 */
.L_x_136:
[----:B------:R-:W-:Y:S01]  /*3e20*/  @!P3 IMAD R75, R75, R153, R10 ;  /* 0x000000994b4bb224 */ /* 0x000fe200078e020a */
[----:B------:R-:W-:Y:S04]  /*3e30*/  BSSY B1, `(.L_x_138) ;  /* 0x0000006000017945 */ /* 0x000fe80003800000 */
[----:B------:R0:W-:Y:S01]  /*3e40*/  @!P3 STG.E.U8 desc[UR36][R6.64+0x61], R75 ;  /* 0x0000614b0600b986 */ /* 0x0001e2000c101124 */
[----:B------:R-:W-:Y:S05]  /*3e50*/  @P5 BRA `(.L_x_139) ;  /* 0x00000000000c5947 */ /* 0x000fea0003800000 */
[----:B------:R-:W1:Y:S02]  /*3e60*/  LDG.E.U8 R162, desc[UR36][R2.64+0x68] ;  /* 0x0000682402a27981 */ /* 0x000e64000c1e1100 */
[----:B-1----:R-:W-:-:S05]  /*3e70*/  PRMT R11, R162, 0x8880, RZ ;  /* 0x00008880a20b7816 */ /* 0x002fca00000000ff */
[----:B------:R-:W-:-:S07]  /*3e80*/  IMAD R10, R11, R152, RZ ;  /* 0x000000980b0a7224 */ /* 0x000fce00078e02ff */
.L_x_139:
[----:B------:R-:W-:Y:S05]  /*3e90*/  BSYNC B1 ;  /* 0x0000000000017941 */ /* 0x000fea0003800000 */
.L_x_138:
[----:B-1----:R-:W-:Y:S01]  /*3ea0*/  @!P5 IMAD R11, R76, R153, R10 ;  /* 0x000000994c0bd224 */ /* 0x002fe200078e020a */
[----:B------:R-:W-:Y:S04]  /*3eb0*/  BSSY B1, `(.L_x_140) ;  /* 0x0000006000017945 */ /* 0x000fe80003800000 */
[----:B------:R1:W-:Y:S01]  /*3ec0*/  @!P5 STG.E.U8 desc[UR36][R4.64+0x68], R11 ;  /* 0x0000680b0400d986 */ /* 0x0003e2000c101124 */
[----:B------:R-:W-:Y:S05]  /*3ed0*/  @P2 BRA `(.L_x_141) ;  /* 0x00000000000c2947 */ /* 0x000fea0003800000 */
[----:B------:R-:W1:Y:S02]  /*3ee0*/  LDG.E.U8 R162, desc[UR36][R2.64+0x69] ;  /* 0x0000692402a27981 */ /* 0x000e64000c1e1100 */
[----:B-1----:R-:W-:-:S05]  /*3ef0*/  PRMT R11, R162, 0x8880, RZ ;  /* 0x00008880a20b7816 */ /* 0x002fca00000000ff */
[----:B------:R-:W-:-:S07]  /*3f00*/  IMAD R10, R11, R152, RZ ;  /* 0x000000980b0a7224 */ /* 0x000fce00078e02ff */
.L_x_141:
[----:B------:R-:W-:Y:S05]  /*3f10*/  BSYNC B1 ;  /* 0x0000000000017941 */ /* 0x000fea0003800000 */
.L_x_140:
        /* <DEDUP_REMOVED lines=11> */
.L_x_143:
[----:B------:R-:W-:Y:S05]  /*3fd0*/  BSYNC B1 ;  /* 0x0000000000017941 */ /* 0x000fea0003800000 */
.L_x_142:
[----:B-1----:R-:W-:Y:S01]  /*3fe0*/  @!P4 IMAD R11, R78, R153, R10 ;  /* 0x000000994e0bc224 */ /* 0x002fe200078e020a */
[----:B------:R-:W-:Y:S04]  /*3ff0*/  BSSY B1, `(.L_x_144) ;  /* 0x0000006000017945 */ /* 0x000fe80003800000 */
[----:B------:R1:W-:Y:S01]  /*4000*/  @!P4 STG.E.U8 desc[UR36][R6.64+0x68], R11 ;  /* 0x0000680b0600c986 */ /* 0x0003e2000c101124 */
[----:B------:R-:W-:Y:S05]  /*4010*/  @P3 BRA `(.L_x_145) ;  /* 0x00000000000c3947 */ /* 0x000fea0003800000 */
[----:B------:R-:W1:Y:S02]  /*4020*/  LDG.E.U8 R162, desc[UR36][R8.64+0x69] ;  /* 0x0000692408a27981 */ /* 0x000e64000c1e1100 */
[----:B-1----:R-:W-:-:S05]  /*4030*/  PRMT R11, R162, 0x8880, RZ ;  /* 0x00008880a20b7816 */ /* 0x002fca00000000ff */
[----:B------:R-:W-:-:S07]  /*4040*/  IMAD R10, R11, R152, RZ ;  /* 0x000000980b0a7224 */ /* 0x000fce00078e02ff */
.L_x_145:
[----:B------:R-:W-:Y:S05]  /*4050*/  BSYNC B1 ;  /* 0x0000000000017941 */ /* 0x000fea0003800000 */
.L_x_144:
[----:B------:R-:W-:Y:S01]  /*4060*/  @!P3 IMAD R79, R79, R153, R10 ;  /* 0x000000994f4fb224 */ /* 0x000fe200078e020a */
[----:B------:R-:W-:Y:S04]  /*4070*/  BSSY B1, `(.L_x_146) ;  /* 0x0000006000017945 */ /* 0x000fe80003800000 */
[----:B------:R0:W-:Y:S01]  /*4080*/  @!P3 STG.E.U8 desc[UR36][R6.64+0x69], R79 ;  /* 0x0000694f0600b986 */ /* 0x0001e2000c101124 */
[----:B------:R-:W-:Y:S05]  /*4090*/  @P5 BRA `(.L_x_147) ;  /* 0x00000000000c5947 */ /* 0x000fea0003800000 */
[----:B------:R-:W1:Y:S02]  /*40a0*/  LDG.E.U8 R162, desc[UR36][R2.64+0x70] ;  /* 0x0000702402a27981 */ /* 0x000e64000c1e1100 */
[----:B-1----:R-:W-:-:S05]  /*40b0*/  PRMT R11, R162, 0x8880, RZ ;  /* 0x00008880a20b7816 */ /* 0x002fca00000000ff */
[----:B------:R-:W-:-:S07]  /*40c0*/  IMAD R10, R11, R152, RZ ;  /* 0x000000980b0a7224 */ /* 0x000fce00078e02ff */
.L_x_147:
[----:B------:R-:W-:Y:S05]  /*40d0*/  BSYNC B1 ;  /* 0x0000000000017941 */ /* 0x000fea0003800000 */
.L_x_146:
[----:B-1----:R-:W-:Y:S01]  /*40e0*/  @!P5 IMAD R11, R80, R153, R10 ;  /* 0x00000099500bd224 */ /* 0x002fe200078e020a */
[----:B------:R-:W-:Y:S04]  /*40f0*/  BSSY B1, `(.L_x_148) ;  /* 0x0000006000017945 */ /* 0x000fe80003800000 */
[----:B------:R1:W-:Y:S01]  /*4100*/  @!P5 STG.E.U8 desc[UR36][R4.64+0x70], R11 ;  /* 0x0000700b0400d986 */ /* 0x0003e2000c101124 */
[----:B------:R-:W-:Y:S05]  /*4110*/  @P2 BRA `(.L_x_149) ;  /* 0x00000000000c2947 */ /* 0x000fea0003800000 */
[----:B------:R-:W1:Y:S02]  /*4120*/  LDG.E.U8 R162, desc[UR36][R2.64+0x71] ;  /* 0x0000712402a27981 */ /* 0x000e64000c1e1100 */
[----:B-1----:R-:W-:-:S05]  /*4130*/  PRMT R11, R162, 0x8880, RZ ;  /* 0x00008880a20b7816 */ /* 0x002fca00000000ff */
[----:B------:R-:W-:-:S07]  /*4140*/  IMAD R10, R11, R152, RZ ;  /* 0x000000980b0a7224 */ /* 0x000fce00078e02ff */
.L_x_149:
[----:B------:R-:W-:Y:S05]  /*4150*/  BSYNC B1 ;  /* 0x0000000000017941 */ /* 0x000fea0003800000 */
.L_x_148:
        /* <DEDUP_REMOVED lines=11> */
.L_x_151:
[----:B------:R-:W-:Y:S05]  /*4210*/  BSYNC B1 ;  /* 0x0000000000017941 */ /* 0x000fea0003800000 */
.L_x_150:
[----:B-1----:R-:W-:Y:S01]  /*4220*/  @!P4 IMAD R11, R82, R153, R10 ;  /* 0x00000099520bc224 */ /* 0x002fe200078e020a */
[----:B------:R-:W-:Y:S04]  /*4230*/  BSSY B1, `(.L_x_152) ;  /* 0x0000006000017945 */ /* 0x000fe80003800000 */
[----:B------:R1:W-:Y:S01]  /*4240*/  @!P4 STG.E.U8 desc[UR36][R6.64+0x70], R11 ;  /* 0x0000700b0600c986 */ /* 0x0003e2000c101124 */
[----:B------:R-:W-:Y:S05]  /*4250*/  @P3 BRA `(.L_x_153) ;  /* 0x00000000000c3947 */ /* 0x000fea0003800000 */
[----:B------:R-:W1:Y:S02]  /*4260*/  LDG.E.U8 R162, desc[UR36][R8.64+0x71] ;  /* 0x0000712408a27981 */ /* 0x000e64000c1e1100 */
[----:B-1----:R-:W-:-:S05]  /*4270*/  PRMT R11, R162, 0x8880, RZ ;  /* 0x00008880a20b7816 */ /* 0x002fca00000000ff */
[----:B------:R-:W-:-:S07]  /*4280*/  IMAD R10, R11, R152, RZ ;  /* 0x000000980b0a7224 */ /* 0x000fce00078e02ff */
.L_x_153:
[----:B------:R-:W-:Y:S05]  /*4290*/  BSYNC B1 ;  /* 0x0000000000017941 */ /* 0x000fea0003800000 */
.L_x_152:
[----:B------:R-:W-:Y:S01]  /*42a0*/  @!P3 IMAD R83, R83, R153, R10 ;  /* 0x000000995353b224 */ /* 0x000fe200078e020a */
[----:B------:R-:W-:Y:S04]  /*42b0*/  BSSY B1, `(.L_x_154) ;  /* 0x0000006000017945 */ /* 0x000fe80003800000 */
[----:B------:R0:W-:Y:S01]  /*42c0*/  @!P3 STG.E.U8 desc[UR36][R6.64+0x71], R83 ;  /* 0x000071530600b986 */ /* 0x0001e2000c101124 */
[----:B------:R-:W-:Y:S05]  /*42d0*/  @P5 BRA `(.L_x_155) ;  /* 0x00000000000c5947 */ /* 0x000fea0003800000 */
[----:B------:R-:W1:Y:S02]  /*42e0*/  LDG.E.U8 R162, desc[UR36][R2.64+0x78] ;  /* 0x0000782402a27981 */ /* 0x000e64000c1e1100 */
[----:B-1----:R-:W-:-:S05]  /*42f0*/  PRMT R11, R162, 0x8880, RZ ;  /* 0x00008880a20b7816 */ /* 0x002fca00000000ff */
[----:B------:R-:W-:-:S07]  /*4300*/  IMAD R10, R11, R152, RZ ;  /* 0x000000980b0a7224 */ /* 0x000fce00078e02ff */
.L_x_155:
[----:B------:R-:W-:Y:S05]  /*4310*/  BSYNC B1 ;  /* 0x0000000000017941 */ /* 0x000fea0003800000 */
.L_x_154:
[----:B-1----:R-:W-:Y:S01]  /*4320*/  @!P5 IMAD R11, R84, R153, R10 ;  /* 0x00000099540bd224 */ /* 0x002fe200078e020a */
[----:B------:R-:W-:Y:S04]  /*4330*/  BSSY B1, `(.L_x_156) ;  /* 0x0000006000017945 */ /* 0x000fe80003800000 */
[----:B------:R1:W-:Y:S01]  /*4340*/  @!P5 STG.E.U8 desc[UR36][R4.64+0x78], R11 ;  /* 0x0000780b0400d986 */ /* 0x0003e2000c101124 */
[----:B------:R-:W-:Y:S05]  /*4350*/  @P2 BRA `(.L_x_157) ;  /* 0x00000000000c2947 */ /* 0x000fea0003800000 */
[----:B------:R-:W1:Y:S02]  /*4360*/  LDG.E.U8 R162, desc[UR36][R2.64+0x79] ;  /* 0x0000792402a27981 */ /* 0x000e64000c1e1100 */
[----:B-1----:R-:W-:-:S05]  /*4370*/  PRMT R11, R162, 0x8880, RZ ;  /* 0x00008880a20b7816 */ /* 0x002fca00000000ff */
[----:B------:R-:W-:-:S07]  /*4380*/  IMAD R10, R11, R152, RZ ;  /* 0x000000980b0a7224 */ /* 0x000fce00078e02ff */
.L_x_157:
[----:B------:R-:W-:Y:S05]  /*4390*/  BSYNC B1 ;  /* 0x0000000000017941 */ /* 0x000fea0003800000 */
.L_x_156:
        /* <DEDUP_REMOVED lines=11> */
.L_x_159:
[----:B------:R-:W-:Y:S05]  /*4450*/  BSYNC B1 ;  /* 0x0000000000017941 */ /* 0x000fea0003800000 */
.L_x_158:
[----:B-1----:R-:W-:Y:S01]  /*4460*/  @!P4 IMAD R11, R86, R153, R10 ;  /* 0x00000099560bc224 */ /* 0x002fe200078e020a */
[----:B------:R-:W-:Y:S04]  /*4470*/  BSSY B1, `(.L_x_160) ;  /* 0x0000006000017945 */ /* 0x000fe80003800000 */
[----:B------:R1:W-:Y:S01]  /*4480*/  @!P4 STG.E.U8 desc[UR36][R6.64+0x78], R11 ;  /* 0x0000780b0600c986 */ /* 0x0003e2000c101124 */
[----:B------:R-:W-:Y:S05]  /*4490*/  @P3 BRA `(.L_x_161) ;  /* 0x00000000000c3947 */ /* 0x000fea0003800000 */
[----:B------:R-:W1:Y:S02]  /*44a0*/  LDG.E.U8 R162, desc[UR36][R8.64+0x79] ;  /* 0x0000792408a27981 */ /* 0x000e64000c1e1100 */
[----:B-1----:R-:W-:-:S05]  /*44b0*/  PRMT R11, R162, 0x8880, RZ ;  /* 0x00008880a20b7816 */ /* 0x002fca00000000ff */
[----:B------:R-:W-:-:S07]  /*44c0*/  IMAD R10, R11, R152, RZ ;  /* 0x000000980b0a7224 */ /* 0x000fce00078e02ff */
.L_x_161:
[----:B------:R-:W-:Y:S05]  /*44d0*/  BSYNC B1 ;  /* 0x0000000000017941 */ /* 0x000fea0003800000 */
.L_x_160:
[----:B------:R-:W-:Y:S01]  /*44e0*/  @!P3 IMAD R87, R87, R153, R10 ;  /* 0x000000995757b224 */ /* 0x000fe200078e020a */
[----:B------:R-:W-:Y:S04]  /*44f0*/  BSSY B1, `(.L_x_162) ;  /* 0x0000006000017945 */ /* 0x000fe80003800000 */
[----:B------:R0:W-:Y:S01]  /*4500*/  @!P3 STG.E.U8 desc[UR36][R6.64+0x79], R87 ;  /* 0x000079570600b986 */ /* 0x0001e2000c101124 */
[----:B------:R-:W-:Y:S05]  /*4510*/  @P5 BRA `(.L_x_163) ;  /* 0x00000000000c5947 */ /* 0x000fea0003800000 */
[----:B------:R-:W1:Y:S02]  /*4520*/  LDG.E.U8 R162, desc[UR36][R2.64+0x80] ;  /* 0x0000802402a27981 */ /* 0x000e64000c1e1100 */
[----:B-1----:R-:W-:-:S05]  /*4530*/  PRMT R11, R162, 0x8880, RZ ;  /* 0x00008880a20b7816 */ /* 0x002fca00000000ff */
[----:B------:R-:W-:-:S07]  /*4540*/  IMAD R10, R11, R152, RZ ;  /* 0x000000980b0a7224 */ /* 0x000fce00078e02ff */
.L_x_163:
[----:B------:R-:W-:Y:S05]  /*4550*/  BSYNC B1 ;  /* 0x0000000000017941 */ /* 0x000fea0003800000 */
.L_x_162:
[----:B-1----:R-:W-:Y:S01]  /*4560*/  @!P5 IMAD R11, R88, R153, R10 ;  /* 0x00000099580bd224 */ /* 0x002fe200078e020a */
[----:B------:R-:W-:Y:S04]  /*4570*/  BSSY B1, `(.L_x_164) ;  /* 0x0000006000017945 */ /* 0x000fe80003800000 */
[----:B------:R1:W-:Y:S01]  /*4580*/  @!P5 STG.E.U8 desc[UR36][R4.64+0x80], R11 ;  /* 0x0000800b0400d986 */ /* 0x0003e2000c101124 */
[----:B------:R-:W-:Y:S05]  /*4590*/  @P2 BRA `(.L_x_165) ;  /* 0x00000000000c2947 */ /* 0x000fea0003800000 */
[----:B------:R-:W1:Y:S02]  /*45a0*/  LDG.E.U8 R162, desc[UR36][R2.64+0x81] ;  /* 0x0000812402a27981 */ /* 0x000e64000c1e1100 */
[----:B-1----:R-:W-:-:S05]  /*45b0*/  PRMT R11, R162, 0x8880, RZ ;  /* 0x00008880a20b7816 */ /* 0x002fca00000000ff */
[----:B------:R-:W-:-:S07]  /*45c0*/  IMAD R10, R11, R152, RZ ;  /* 0x000000980b0a7224 */ /* 0x000fce00078e02ff */
.L_x_165:
[----:B------:R-:W-:Y:S05]  /*45d0*/  BSYNC B1 ;  /* 0x0000000000017941 */ /* 0x000fea0003800000 */
.L_x_164:
        /* <DEDUP_REMOVED lines=11> */
.L_x_167:
[----:B------:R-:W-:Y:S05]  /*4690*/  BSYNC B1 ;  /* 0x0000000000017941 */ /* 0x000fea0003800000 */
.L_x_166:
[----:B-1----:R-:W-:Y:S01]  /*46a0*/  @!P4 IMAD R11, R90, R153, R10 ;  /* 0x000000995a0bc224 */ /* 0x002fe200078e020a */
[----:B------:R-:W-:Y:S04]  /*46b0*/  BSSY B1, `(.L_x_168) ;  /* 0x0000006000017945 */ /* 0x000fe80003800000 */
[----:B------:R1:W-:Y:S01]  /*46c0*/  @!P4 STG.E.U8 desc[UR36][R6.64+0x80], R11 ;  /* 0x0000800b0600c986 */ /* 0x0003e2000c101124 */
[----:B------:R-:W-:Y:S05]  /*46d0*/  @P3 BRA `(.L_x_169) ;  /* 0x00000000000c3947 */ /* 0x000fea0003800000 */
[----:B------:R-:W1:Y:S02]  /*46e0*/  LDG.E.U8 R162, desc[UR36][R8.64+0x81] ;  /* 0x0000812408a27981 */ /* 0x000e64000c1e1100 */
[----:B-1----:R-:W-:-:S05]  /*46f0*/  PRMT R11, R162, 0x8880, RZ ;  /* 0x00008880a20b7816 */ /* 0x002fca00000000ff */
[----:B------:R-:W-:-:S07]  /*4700*/  IMAD R10, R11, R152, RZ ;  /* 0x000000980b0a7224 */ /* 0x000fce00078e02ff */
.L_x_169:
[----:B------:R-:W-:Y:S05]  /*4710*/  BSYNC B1 ;  /* 0x0000000000017941 */ /* 0x000fea0003800000 */
.L_x_168:
[----:B------:R-:W-:Y:S01]  /*4720*/  @!P3 IMAD R91, R91, R153, R10 ;  /* 0x000000995b5bb224 */ /* 0x000fe200078e020a */
[----:B------:R-:W-:Y:S04]  /*4730*/  BSSY B1, `(.L_x_170) ;  /* 0x0000006000017945 */ /* 0x000fe80003800000 */
[----:B------:R0:W-:Y:S01]  /*4740*/  @!P3 STG.E.U8 desc[UR36][R6.64+0x81], R91 ;  /* 0x0000815b0600b986 */ /* 0x0001e2000c101124 */
[----:B------:R-:W-:Y:S05]  /*4750*/  @P5 BRA `(.L_x_171) ;  /* 0x00000000000c5947 */ /* 0x000fea0003800000 */
[----:B------:R-:W1:Y:S02]  /*4760*/  LDG.E.U8 R162, desc[UR36][R2.64+0x88] ;  /* 0x0000882402a27981 */ /* 0x000e64000c1e1100 */
[----:B-1----:R-:W-:-:S05]  /*4770*/  PRMT R11, R162, 0x8880, RZ ;  /* 0x00008880a20b7816 */ /* 0x002fca00000000ff */
[----:B------:R-:W-:-:S07]  /*4780*/  IMAD R10, R11, R152, RZ ;  /* 0x000000980b0a7224 */ /* 0x000fce00078e02ff */
.L_x_171:
[----:B------:R-:W-:Y:S05]  /*4790*/  BSYNC B1 ;  /* 0x0000000000017941 */ /* 0x000fea0003800000 */
.L_x_170:
[----:B-1----:R-:W-:Y:S01]  /*47a0*/  @!P5 IMAD R11, R92, R153, R10 ;  /* 0x000000995c0bd224 */ /* 0x002fe200078e020a */
[----:B------:R-:W-:Y:S04]  /*47b0*/  BSSY B1, `(.L_x_172) ;  /* 0x0000006000017945 */ /* 0x000fe80003800000 */
[----:B------:R1:W-:Y:S01]  /*47c0*/  @!P5 STG.E.U8 desc[UR36][R4.64+0x88], R11 ;  /* 0x0000880b0400d986 */ /* 0x0003e2000c101124 */
[----:B------:R-:W-:Y:S05]  /*47d0*/  @P2 BRA `(.L_x_173) ;  /* 0x00000000000c2947 */ /* 0x000fea0003800000 */
[----:B------:R-:W1:Y:S02]  /*47e0*/  LDG.E.U8 R162, desc[UR36][R2.64+0x89] ;  /* 0x0000892402a27981 */ /* 0x000e64000c1e1100 */
[----:B-1----:R-:W-:-:S05]  /*47f0*/  PRMT R11, R162, 0x8880, RZ ;  /* 0x00008880a20b7816 */ /* 0x002fca00000000ff */
[----:B------:R-:W-:-:S07]  /*4800*/  IMAD R10, R11, R152, RZ ;  /* 0x000000980b0a7224 */ /* 0x000fce00078e02ff */
.L_x_173:
[----:B------:R-:W-:Y:S05]  /*4810*/  BSYNC B1 ;  /* 0x0000000000017941 */ /* 0x000fea0003800000 */
.L_x_172:
        /* <DEDUP_REMOVED lines=11> */
.L_x_175:
[----:B------:R-:W-:Y:S05]  /*48d0*/  BSYNC B1 ;  /* 0x0000000000017941 */ /* 0x000fea0003800000 */
.L_x_174:
[----:B-1----:R-:W-:Y:S01]  /*48e0*/  @!P4 IMAD R11, R94, R153, R10 ;  /* 0x000000995e0bc224 */ /* 0x002fe200078e020a */
[----:B------:R-:W-:Y:S04]  /*48f0*/  BSSY B1, `(.L_x_176) ;  /* 0x0000006000017945 */ /* 0x000fe80003800000 */
[----:B------:R1:W-:Y:S01]  /*4900*/  @!P4 STG.E.U8 desc[UR36][R6.64+0x88], R11 ;  /* 0x0000880b0600c986 */ /* 0x0003e2000c101124 */
[----:B------:R-:W-:Y:S05]  /*4910*/  @P3 BRA `(.L_x_177) ;  /* 0x00000000000c3947 */ /* 0x000fea0003800000 */
[----:B------:R-:W1:Y:S02]  /*4920*/  LDG.E.U8 R162, desc[UR36][R8.64+0x89] ;  /* 0x0000892408a27981 */ /* 0x000e64000c1e1100 */
[----:B-1----:R-:W-:-:S05]  /*4930*/  PRMT R11, R162, 0x8880, RZ ;  /* 0x00008880a20b7816 */ /* 0x002fca00000000ff */
[----:B------:R-:W-:-:S07]  /*4940*/  IMAD R10, R11, R152, RZ ;  /* 0x000000980b0a7224 */ /* 0x000fce00078e02ff */
.L_x_177:
[----:B------:R-:W-:Y:S05]  /*4950*/  BSYNC B1 ;  /* 0x0000000000017941 */ /* 0x000fea0003800000 */
.L_x_176:
[----:B------:R-:W-:Y:S01]  /*4960*/  @!P3 IMAD R95, R95, R153, R10 ;  /* 0x000000995f5fb224 */ /* 0x000fe200078e020a */
[----:B------:R-:W-:Y:S04]  /*4970*/  BSSY B1, `(.L_x_178) ;  /* 0x0000006000017945 */ /* 0x000fe80003800000 */
[----:B------:R0:W-:Y:S01]  /*4980*/  @!P3 STG.E.U8 desc[UR36][R6.64+0x89], R95 ;  /* 0x0000895f0600b986 */ /* 0x0001e2000c101124 */
[----:B------:R-:W-:Y:S05]  /*4990*/  @P5 BRA `(.L_x_179) ;  /* 0x00000000000c5947 */ /* 0x000fea0003800000 */
[----:B------:R-:W1:Y:S02]  /*49a0*/  LDG.E.U8 R162, desc[UR36][R2.64+0x90] ;  /* 0x0000902402a27981 */ /* 0x000e64000c1e1100 */
[----:B-1----:R-:W-:-:S05]  /*49b0*/  PRMT R11, R162, 0x8880, RZ ;  /* 0x00008880a20b7816 */ /* 0x002fca00000000ff */
[----:B------:R-:W-:-:S07]  /*49c0*/  IMAD R10, R11, R152, RZ ;  /* 0x000000980b0a7224 */ /* 0x000fce00078e02ff */
.L_x_179:
[----:B------:R-:W-:Y:S05]  /*49d0*/  BSYNC B1 ;  /* 0x0000000000017941 */ /* 0x000fea0003800000 */
.L_x_178:
[----:B-1----:R-:W-:Y:S01]  /*49e0*/  @!P5 IMAD R11, R96, R153, R10 ;  /* 0x00000099600bd224 */ /* 0x002fe200078e020a */
[----:B------:R-:W-:Y:S04]  /*49f0*/  BSSY B1, `(.L_x_180) ;  /* 0x0000006000017945 */ /* 0x000fe80003800000 */
[----:B------:R1:W-:Y:S01]  /*4a00*/  @!P5 STG.E.U8 desc[UR36][R4.64+0x90], R11 ;  /* 0x0000900b0400d986 */ /* 0x0003e2000c101124 */
[----:B------:R-:W-:Y:S05]  /*4a10*/  @P2 BRA `(.L_x_181) ;  /* 0x00000000000c2947 */ /* 0x000fea0003800000 */
[----:B------:R-:W1:Y:S02]  /*4a20*/  LDG.E.U8 R162, desc[UR36][R2.64+0x91] ;  /* 0x0000912402a27981 */ /* 0x000e64000c1e1100 */
[----:B-1----:R-:W-:-:S05]  /*4a30*/  PRMT R11, R162, 0x8880, RZ ;  /* 0x00008880a20b7816 */ /* 0x002fca00000000ff */
[----:B------:R-:W-:-:S07]  /*4a40*/  IMAD R10, R11, R152, RZ ;  /* 0x000000980b0a7224 */ /* 0x000fce00078e02ff */
.L_x_181:
[----:B------:R-:W-:Y:S05]  /*4a50*/  BSYNC B1 ;  /* 0x0000000000017941 */ /* 0x000fea0003800000 */
.L_x_180:
        /* <DEDUP_REMOVED lines=11> */
.L_x_183:
[----:B------:R-:W-:Y:S05]  /*4b10*/  BSYNC B1 ;  /* 0x0000000000017941 */ /* 0x000fea0003800000 */
.L_x_182:
[----:B-1----:R-:W-:Y:S01]  /*4b20*/  @!P4 IMAD R11, R98, R153, R10 ;  /* 0x00000099620bc224 */ /* 0x002fe200078e020a */
[----:B------:R-:W-:Y:S04]  /*4b30*/  BSSY B1, `(.L_x_184) ;  /* 0x0000006000017945 */ /* 0x000fe80003800000 */
[----:B------:R1:W-:Y:S01]  /*4b40*/  @!P4 STG.E.U8 desc[UR36][R6.64+0x90], R11 ;  /* 0x0000900b0600c986 */ /* 0x0003e2000c101124 */
[----:B------:R-:W-:Y:S05]  /*4b50*/  @P3 BRA `(.L_x_185) ;  /* 0x00000000000c3947 */ /* 0x000fea0003800000 */
[----:B------:R-:W1:Y:S02]  /*4b60*/  LDG.E.U8 R162, desc[UR36][R8.64+0x91] ;  /* 0x0000912408a27981 */ /* 0x000e64000c1e1100 */
[----:B-1----:R-:W-:-:S05]  /*4b70*/  PRMT R11, R162, 0x8880, RZ ;  /* 0x00008880a20b7816 */ /* 0x002fca00000000ff */
[----:B------:R-:W-:-:S07]  /*4b80*/  IMAD R10, R11, R152, RZ ;  /* 0x000000980b0a7224 */ /* 0x000fce00078e02ff */
.L_x_185:
[----:B------:R-:W-:Y:S05]  /*4b90*/  BSYNC B1 ;  /* 0x0000000000017941 */ /* 0x000fea0003800000 */
.L_x_184:
[----:B------:R-:W-:Y:S01]  /*4ba0*/  @!P3 IMAD R99, R99, R153, R10 ;  /* 0x000000996363b224 */ /* 0x000fe200078e020a */
[----:B------:R-:W-:Y:S04]  /*4bb0*/  BSSY B1, `(.L_x_186) ;  /* 0x0000006000017945 */ /* 0x000fe80003800000 */
[----:B------:R0:W-:Y:S01]  /*4bc0*/  @!P3 STG.E.U8 desc[UR36][R6.64+0x91], R99 ;  /* 0x000091630600b986 */ /* 0x0001e2000c101124 */
[----:B------:R-:W-:Y:S05]  /*4bd0*/  @P5 BRA `(.L_x_187) ;  /* 0x00000000000c5947 */ /* 0x000fea0003800000 */
[----:B------:R-:W1:Y:S02]  /*4be0*/  LDG.E.U8 R162, desc[UR36][R2.64+0x98] ;  /* 0x0000982402a27981 */ /* 0x000e64000c1e1100 */
[----:B-1----:R-:W-:-:S05]  /*4bf0*/  PRMT R11, R162, 0x8880, RZ ;  /* 0x00008880a20b7816 */ /* 0x002fca00000000ff */
[----:B------:R-:W-:-:S07]  /*4c00*/  IMAD R10, R11, R152, RZ ;  /* 0x000000980b0a7224 */ /* 0x000fce00078e02ff */
.L_x_187:
[----:B------:R-:W-:Y:S05]  /*4c10*/  BSYNC B1 ;  /* 0x0000000000017941 */ /* 0x000fea0003800000 */
.L_x_186:
[----:B-1----:R-:W-:Y:S01]  /*4c20*/  @!P5 IMAD R11, R100, R153, R10 ;  /* 0x00000099640bd224 */ /* 0x002fe200078e020a */
[----:B------:R-:W-:Y:S04]  /*4c30*/  BSSY B1, `(.L_x_188) ;  /* 0x0000006000017945 */ /* 0x000fe80003800000 */
[----:B------:R1:W-:Y:S01]  /*4c40*/  @!P5 STG.E.U8 desc[UR36][R4.64+0x98], R11 ;  /* 0x0000980b0400d986 */ /* 0x0003e2000c101124 */
[----:B------:R-:W-:Y:S05]  /*4c50*/  @P2 BRA `(.L_x_189) ;  /* 0x00000000000c2947 */ /* 0x000fea0003800000 */
[----:B------:R-:W1:Y:S02]  /*4c60*/  LDG.E.U8 R162, desc[UR36][R2.64+0x99] ;  /* 0x0000992402a27981 */ /* 0x000e64000c1e1100 */
[----:B-1----:R-:W-:-:S05]  /*4c70*/  PRMT R11, R162, 0x8880, RZ ;  /* 0x00008880a20b7816 */ /* 0x002fca00000000ff */
[----:B------:R-:W-:-:S07]  /*4c80*/  IMAD R10, R11, R152, RZ ;  /* 0x000000980b0a7224 */ /* 0x000fce00078e02ff */
.L_x_189:
[----:B------:R-:W-:Y:S05]  /*4c90*/  BSYNC B1 ;  /* 0x0000000000017941 */ /* 0x000fea0003800000 */
.L_x_188:
        /* <DEDUP_REMOVED lines=11> */
.L_x_191:
[----:B------:R-:W-:Y:S05]  /*4d50*/  BSYNC B1 ;  /* 0x0000000000017941 */ /* 0x000fea0003800000 */
.L_x_190:
[----:B-1----:R-:W-:Y:S01]  /*4d60*/  @!P4 IMAD R11, R102, R153, R10 ;  /* 0x00000099660bc224 */ /* 0x002fe200078e020a */
[----:B------:R-:W-:Y:S04]  /*4d70*/  BSSY B1, `(.L_x_192) ;  /* 0x0000006000017945 */ /* 0x000fe80003800000 */
[----:B------:R1:W-:Y:S01]  /*4d80*/  @!P4 STG.E.U8 desc[UR36][R6.64+0x98], R11 ;  /* 0x0000980b0600c986 */ /* 0x0003e2000c101124 */
[----:B------:R-:W-:Y:S05]  /*4d90*/  @P3 BRA `(.L_x_193) ;  /* 0x00000000000c3947 */ /* 0x000fea0003800000 */
[----:B------:R-:W1:Y:S02]  /*4da0*/  LDG.E.U8 R162, desc[UR36][R8.64+0x99] ;  /* 0x0000992408a27981 */ /* 0x000e64000c1e1100 */
[----:B-1----:R-:W-:-:S05]  /*4db0*/  PRMT R11, R162, 0x8880, RZ ;  /* 0x00008880a20b7816 */ /* 0x002fca00000000ff */
[----:B------:R-:W-:-:S07]  /*4dc0*/  IMAD R10, R11, R152, RZ ;  /* 0x000000980b0a7224 */ /* 0x000fce00078e02ff */
.L_x_193:
[----:B------:R-:W-:Y:S05]  /*4dd0*/  BSYNC B1 ;  /* 0x0000000000017941 */ /* 0x000fea0003800000 */
.L_x_192:
[----:B------:R-:W-:Y:S01]  /*4de0*/  @!P3 IMAD R103, R103, R153, R10 ;  /* 0x000000996767b224 */ /* 0x000fe200078e020a */
[----:B------:R-:W-:Y:S04]  /*4df0*/  BSSY B1, `(.L_x_194) ;  /* 0x0000006000017945 */ /* 0x000fe80003800000 */
[----:B------:R0:W-:Y:S01]  /*4e00*/  @!P3 STG.E.U8 desc[UR36][R6.64+0x99], R103 ;  /* 0x000099670600b986 */ /* 0x0001e2000c101124 */
[----:B------:R-:W-:Y:S05]  /*4e10*/  @P5 BRA `(.L_x_195) ;  /* 0x00000000000c5947 */ /* 0x000fea0003800000 */
[----:B------:R-:W1:Y:S02]  /*4e20*/  LDG.E.U8 R162, desc[UR36][R2.64+0xa0] ;  /* 0x0000a02402a27981 */ /* 0x000e64000c1e1100 */
[----:B-1----:R-:W-:-:S05]  /*4e30*/  PRMT R11, R162, 0x8880, RZ ;  /* 0x00008880a20b7816 */ /* 0x002fca00000000ff */
[----:B------:R-:W-:-:S07]  /*4e40*/  IMAD R10, R11, R152, RZ ;  /* 0x000000980b0a7224 */ /* 0x000fce00078e02ff */
.L_x_195:
[----:B------:R-:W-:Y:S05]  /*4e50*/  BSYNC B1 ;  /* 0x0000000000017941 */ /* 0x000fea0003800000 */
.L_x_194:
[----:B-1----:R-:W-:Y:S01]  /*4e60*/  @!P5 IMAD R11, R104, R153, R10 ;  /* 0x00000099680bd224 */ /* 0x002fe200078e020a */
[----:B------:R-:W-:Y:S04]  /*4e70*/  BSSY B1, `(.L_x_196) ;  /* 0x0000006000017945 */ /* 0x000fe80003800000 */
[----:B------:R1:W-:Y:S01]  /*4e80*/  @!P5 STG.E.U8 desc[UR36][R4.64+0xa0], R11 ;  /* 0x0000a00b0400d986 */ /* 0x0003e2000c101124 */
[----:B------:R-:W-:Y:S05]  /*4e90*/  @P2 BRA `(.L_x_197) ;  /* 0x00000000000c2947 */ /* 0x000fea0003800000 */
[----:B------:R-:W1:Y:S02]  /*4ea0*/  LDG.E.U8 R162, desc[UR36][R2.64+0xa1] ;  /* 0x0000a12402a27981 */ /* 0x000e64000c1e1100 */
[----:B-1----:R-:W-:-:S05]  /*4eb0*/  PRMT R11, R162, 0x8880, RZ ;  /* 0x00008880a20b7816 */ /* 0x002fca00000000ff */
[----:B------:R-:W-:-:S07]  /*4ec0*/  IMAD R10, R11, R152, RZ ;  /* 0x000000980b0a7224 */ /* 0x000fce00078e02ff */
.L_x_197:
[----:B------:R-:W-:Y:S05]  /*4ed0*/  BSYNC B1 ;  /* 0x0000000000017941 */ /* 0x000fea0003800000 */
.L_x_196:
        /* <DEDUP_REMOVED lines=11> */
.L_x_199:
[----:B------:R-:W-:Y:S05]  /*4f90*/  BSYNC B1 ;  /* 0x0000000000017941 */ /* 0x000fea0003800000 */
.L_x_198:
[----:B-1----:R-:W-:Y:S01]  /*4fa0*/  @!P4 IMAD R11, R106, R153, R10 ;  /* 0x000000996a0bc224 */ /* 0x002fe200078e020a */
[----:B------:R-:W-:Y:S04]  /*4fb0*/  BSSY B1, `(.L_x_200) ;  /* 0x0000006000017945 */ /* 0x000fe80003800000 */
[----:B------:R1:W-:Y:S01]  /*4fc0*/  @!P4 STG.E.U8 desc[UR36][R6.64+0xa0], R11 ;  /* 0x0000a00b0600c986 */ /* 0x0003e2000c101124 */
[----:B------:R-:W-:Y:S05]  /*4fd0*/  @P3 BRA `(.L_x_201) ;  /* 0x00000000000c3947 */ /* 0x000fea0003800000 */
[----:B------:R-:W1:Y:S02]  /*4fe0*/  LDG.E.U8 R162, desc[UR36][R8.64+0xa1] ;  /* 0x0000a12408a27981 */ /* 0x000e64000c1e1100 */
[----:B-1----:R-:W-:-:S05]  /*4ff0*/  PRMT R11, R162, 0x8880, RZ ;  /* 0x00008880a20b7816 */ /* 0x002fca00000000ff */
[----:B------:R-:W-:-:S07]  /*5000*/  IMAD R10, R11, R152, RZ ;  /* 0x000000980b0a7224 */ /* 0x000fce00078e02ff */
.L_x_201:
[----:B------:R-:W-:Y:S05]  /*5010*/  BSYNC B1 ;  /* 0x0000000000017941 */ /* 0x000fea0003800000 */
.L_x_200:
[----:B------:R-:W-:Y:S01]  /*5020*/  @!P3 IMAD R107, R107, R153, R10 ;  /* 0x000000996b6bb224 */ /* 0x000fe200078e020a */
[----:B------:R-:W-:Y:S04]  /*5030*/  BSSY B1, `(.L_x_202) ;  /* 0x0000006000017945 */ /* 0x000fe80003800000 */
[----:B------:R0:W-:Y:S01]  /*5040*/  @!P3 STG.E.U8 desc[UR36][R6.64+0xa1], R107 ;  /* 0x0000a16b0600b986 */ /* 0x0001e2000c101124 */
[----:B------:R-:W-:Y:S05]  /*5050*/  @P5 BRA `(.L_x_203) ;  /* 0x00000000000c5947 */ /* 0x000fea0003800000 */
[----:B------:R-:W1:Y:S02]  /*5060*/  LDG.E.U8 R162, desc[UR36][R2.64+0xa8] ;  /* 0x0000a82402a27981 */ /* 0x000e64000c1e1100 */
[----:B-1----:R-:W-:-:S05]  /*5070*/  PRMT R11, R162, 0x8880, RZ ;  /* 0x00008880a20b7816 */ /* 0x002fca00000000ff */
[----:B------:R-:W-:-:S07]  /*5080*/  IMAD R10, R11, R152, RZ ;  /* 0x000000980b0a7224 */ /* 0x000fce00078e02ff */
.L_x_203:
[----:B------:R-:W-:Y:S05]  /*5090*/  BSYNC B1 ;  /* 0x0000000000017941 */ /* 0x000fea0003800000 */
.L_x_202:
[----:B-1----:R-:W-:Y:S01]  /*50a0*/  @!P5 IMAD R11, R108, R153, R10 ;  /* 0x000000996c0bd224 */ /* 0x002fe200078e020a */
[----:B------:R-:W-:Y:S04]  /*50b0*/  BSSY B1, `(.L_x_204) ;  /* 0x0000006000017945 */ /* 0x000fe80003800000 */
[----:B------:R1:W-:Y:S01]  /*50c0*/  @!P5 STG.E.U8 desc[UR36][R4.64+0xa8], R11 ;  /* 0x0000a80b0400d986 */ /* 0x0003e2000c101124 */
[----:B------:R-:W-:Y:S05]  /*50d0*/  @P2 BRA `(.L_x_205) ;  /* 0x00000000000c2947 */ /* 0x000fea0003800000 */
[----:B------:R-:W1:Y:S02]  /*50e0*/  LDG.E.U8 R162, desc[UR36][R2.64+0xa9] ;  /* 0x0000a92402a27981 */ /* 0x000e64000c1e1100 */
[----:B-1----:R-:W-:-:S05]  /*50f0*/  PRMT R11, R162, 0x8880, RZ ;  /* 0x00008880a20b7816 */ /* 0x002fca00000000ff */
[----:B------:R-:W-:-:S07]  /*5100*/  IMAD R10, R11, R152, RZ ;  /* 0x000000980b0a7224 */ /* 0x000fce00078e02ff */
.L_x_205:
[----:B------:R-:W-:Y:S05]  /*5110*/  BSYNC B1 ;  /* 0x0000000000017941 */ /* 0x000fea0003800000 */
.L_x_204:
        /* <DEDUP_REMOVED lines=11> */
.L_x_207:
[----:B------:R-:W-:Y:S05]  /*51d0*/  BSYNC B1 ;  /* 0x0000000000017941 */ /* 0x000fea0003800000 */
.L_x_206:
[----:B-1----:R-:W-:Y:S01]  /*51e0*/  @!P4 IMAD R11, R110, R153, R10 ;  /* 0x000000996e0bc224 */ /* 0x002fe200078e020a */
[----:B------:R-:W-:Y:S04]  /*51f0*/  BSSY B1, `(.L_x_208) ;  /* 0x0000006000017945 */ /* 0x000fe80003800000 */
[----:B------:R1:W-:Y:S01]  /*5200*/  @!P4 STG.E.U8 desc[UR36][R6.64+0xa8], R11 ;  /* 0x0000a80b0600c986 */ /* 0x0003e2000c101124 */
[----:B------:R-:W-:Y:S05]  /*5210*/  @P3 BRA `(.L_x_209) ;  /* 0x00000000000c3947 */ /* 0x000fea0003800000 */
[----:B------:R-:W1:Y:S02]  /*5220*/  LDG.E.U8 R162, desc[UR36][R8.64+0xa9] ;  /* 0x0000a92408a27981 */ /* 0x000e64000c1e1100 */
[----:B-1----:R-:W-:-:S05]  /*5230*/  PRMT R11, R162, 0x8880, RZ ;  /* 0x00008880a20b7816 */ /* 0x002fca00000000ff */
[----:B------:R-:W-:-:S07]  /*5240*/  IMAD R10, R11, R152, RZ ;  /* 0x000000980b0a7224 */ /* 0x000fce00078e02ff */
.L_x_209:
[----:B------:R-:W-:Y:S05]  /*5250*/  BSYNC B1 ;  /* 0x0000000000017941 */ /* 0x000fea0003800000 */
.L_x_208:
[----:B------:R-:W-:Y:S01]  /*5260*/  @!P3 IMAD R111, R111, R153, R10 ;  /* 0x000000996f6fb224 */ /* 0x000fe200078e020a */
[----:B------:R-:W-:Y:S04]  /*5270*/  BSSY B1, `(.L_x_210) ;  /* 0x0000006000017945 */ /* 0x000fe80003800000 */
[----:B------:R0:W-:Y:S01]  /*5280*/  @!P3 STG.E.U8 desc[UR36][R6.64+0xa9], R111 ;  /* 0x0000a96f0600b986 */ /* 0x0001e2000c101124 */
[----:B------:R-:W-:Y:S05]  /*5290*/  @P5 BRA `(.L_x_211) ;  /* 0x00000000000c5947 */ /* 0x000fea0003800000 */
[----:B------:R-:W1:Y:S02]  /*52a0*/  LDG.E.U8 R162, desc[UR36][R2.64+0xb0] ;  /* 0x0000b02402a27981 */ /* 0x000e64000c1e1100 */
[----:B-1----:R-:W-:-:S05]  /*52b0*/  PRMT R11, R162, 0x8880, RZ ;  /* 0x00008880a20b7816 */ /* 0x002fca00000000ff */
[----:B------:R-:W-:-:S07]  /*52c0*/  IMAD R10, R11, R152, RZ ;  /* 0x000000980b0a7224 */ /* 0x000fce00078e02ff */
.L_x_211:
[----:B------:R-:W-:Y:S05]  /*52d0*/  BSYNC B1 ;  /* 0x0000000000017941 */ /* 0x000fea0003800000 */
.L_x_210:
[----:B-1----:R-:W-:Y:S01]  /*52e0*/  @!P5 IMAD R11, R112, R153, R10 ;  /* 0x00000099700bd224 */ /* 0x002fe200078e020a */
[----:B------:R-:W-:Y:S04]  /*52f0*/  BSSY B1, `(.L_x_212) ;  /* 0x0000006000017945 */ /* 0x000fe80003800000 */
[----:B------:R1:W-:Y:S01]  /*5300*/  @!P5 STG.E.U8 desc[UR36][R4.64+0xb0], R11 ;  /* 0x0000b00b0400d986 */ /* 0x0003e2000c101124 */
[----:B------:R-:W-:Y:S05]  /*5310*/  @P2 BRA `(.L_x_213) ;  /* 0x00000000000c2947 */ /* 0x000fea0003800000 */
[----:B------:R-:W1:Y:S02]  /*5320*/  LDG.E.U8 R162, desc[UR36][R2.64+0xb1] ;  /* 0x0000b12402a27981 */ /* 0x000e64000c1e1100 */
[----:B-1----:R-:W-:-:S05]  /*5330*/  PRMT R11, R162, 0x8880, RZ ;  /* 0x00008880a20b7816 */ /* 0x002fca00000000ff */
[----:B------:R-:W-:-:S07]  /*5340*/  IMAD R10, R11, R152, RZ ;  /* 0x000000980b0a7224 */ /* 0x000fce00078e02ff */
.L_x_213:
[----:B------:R-:W-:Y:S05]  /*5350*/  BSYNC B1 ;  /* 0x0000000000017941 */ /* 0x000fea0003800000 */
.L_x_212:
        /* <DEDUP_REMOVED lines=11> */
.L_x_215:
[----:B------:R-:W-:Y:S05]  /*5410*/  BSYNC B1 ;  /* 0x0000000000017941 */ /* 0x000fea0003800000 */
.L_x_214:
[----:B-1----:R-:W-:Y:S01]  /*5420*/  @!P4 IMAD R11, R114, R153, R10 ;  /* 0x00000099720bc224 */ /* 0x002fe200078e020a */
[----:B------:R-:W-:Y:S04]  /*5430*/  BSSY B1, `(.L_x_216) ;  /* 0x0000006000017945 */ /* 0x000fe80003800000 */
[----:B------:R1:W-:Y:S01]  /*5440*/  @!P4 STG.E.U8 desc[UR36][R6.64+0xb0], R11 ;  /* 0x0000b00b0600c986 */ /* 0x0003e2000c101124 */
[----:B------:R-:W-:Y:S05]  /*5450*/  @P3 BRA `(.L_x_217) ;  /* 0x00000000000c3947 */ /* 0x000fea0003800000 */
[----:B------:R-:W1:Y:S02]  /*5460*/  LDG.E.U8 R162, desc[UR36][R8.64+0xb1] ;  /* 0x0000b12408a27981 */ /* 0x000e64000c1e1100 */
[----:B-1----:R-:W-:-:S05]  /*5470*/  PRMT R11, R162, 0x8880, RZ ;  /* 0x00008880a20b7816 */ /* 0x002fca00000000ff */
[----:B------:R-:W-:-:S07]  /*5480*/  IMAD R10, R11, R152, RZ ;  /* 0x000000980b0a7224 */ /* 0x000fce00078e02ff */
.L_x_217:
[----:B------:R-:W-:Y:S05]  /*5490*/  BSYNC B1 ;  /* 0x0000000000017941 */ /* 0x000fea0003800000 */
.L_x_216:
[----:B------:R-:W-:Y:S01]  /*54a0*/  @!P3 IMAD R115, R115, R153, R10 ;  /* 0x000000997373b224 */ /* 0x000fe200078e020a */
[----:B------:R-:W-:Y:S04]  /*54b0*/  BSSY B1, `(.L_x_218) ;  /* 0x0000006000017945 */ /* 0x000fe80003800000 */
[----:B------:R0:W-:Y:S01]  /*54c0*/  @!P3 STG.E.U8 desc[UR36][R6.64+0xb1], R115 ;  /* 0x0000b1730600b986 */ /* 0x0001e2000c101124 */
[----:B------:R-:W-:Y:S05]  /*54d0*/  @P5 BRA `(.L_x_219) ;  /* 0x00000000000c5947 */ /* 0x000fea0003800000 */
[----:B------:R-:W1:Y:S02]  /*54e0*/  LDG.E.U8 R162, desc[UR36][R2.64+0xb8] ;  /* 0x0000b82402a27981 */ /* 0x000e64000c1e1100 */
[----:B-1----:R-:W-:-:S05]  /*54f0*/  PRMT R11, R162, 0x8880, RZ ;  /* 0x00008880a20b7816 */ /* 0x002fca00000000ff */
[----:B------:R-:W-:-:S07]  /*5500*/  IMAD R10, R11, R152, RZ ;  /* 0x000000980b0a7224 */ /* 0x000fce00078e02ff */
.L_x_219:
[----:B------:R-:W-:Y:S05]  /*5510*/  BSYNC B1 ;  /* 0x0000000000017941 */ /* 0x000fea0003800000 */
.L_x_218:
[----:B-1----:R-:W-:Y:S01]  /*5520*/  @!P5 IMAD R11, R116, R153, R10 ;  /* 0x00000099740bd224 */ /* 0x002fe200078e020a */
[----:B------:R-:W-:Y:S04]  /*5530*/  BSSY B1, `(.L_x_220) ;  /* 0x0000006000017945 */ /* 0x000fe80003800000 */
[----:B------:R1:W-:Y:S01]  /*5540*/  @!P5 STG.E.U8 desc[UR36][R4.64+0xb8], R11 ;  /* 0x0000b80b0400d986 */ /* 0x0003e2000c101124 */
[----:B------:R-:W-:Y:S05]  /*5550*/  @P2 BRA `(.L_x_221) ;  /* 0x00000000000c2947 */ /* 0x000fea0003800000 */
[----:B------:R-:W1:Y:S02]  /*5560*/  LDG.E.U8 R162, desc[UR36][R2.64+0xb9] ;  /* 0x0000b92402a27981 */ /* 0x000e64000c1e1100 */
[----:B-1----:R-:W-:-:S05]  /*5570*/  PRMT R11, R162, 0x8880, RZ ;  /* 0x00008880a20b7816 */ /* 0x002fca00000000ff */
[----:B------:R-:W-:-:S07]  /*5580*/  IMAD R10, R11, R152, RZ ;  /* 0x000000980b0a7224 */ /* 0x000fce00078e02ff */
.L_x_221:
[----:B------:R-:W-:Y:S05]  /*5590*/  BSYNC B1 ;  /* 0x0000000000017941 */ /* 0x000fea0003800000 */
.L_x_220:
        /* <DEDUP_REMOVED lines=11> */
.L_x_223:
[----:B------:R-:W-:Y:S05]  /*5650*/  BSYNC B1 ;  /* 0x0000000000017941 */ /* 0x000fea0003800000 */
.L_x_222:
[----:B-1----:R-:W-:Y:S01]  /*5660*/  @!P4 IMAD R11, R118, R153, R10 ;  /* 0x00000099760bc224 */ /* 0x002fe200078e020a */
[----:B------:R-:W-:Y:S04]  /*5670*/  BSSY B1, `(.L_x_224) ;  /* 0x0000006000017945 */ /* 0x000fe80003800000 */
[----:B------:R1:W-:Y:S01]  /*5680*/  @!P4 STG.E.U8 desc[UR36][R6.64+0xb8], R11 ;  /* 0x0000b80b0600c986 */ /* 0x0003e2000c101124 */
[----:B------:R-:W-:Y:S05]  /*5690*/  @P3 BRA `(.L_x_225) ;  /* 0x00000000000c3947 */ /* 0x000fea0003800000 */
[----:B------:R-:W1:Y:S02]  /*56a0*/  LDG.E.U8 R162, desc[UR36][R8.64+0xb9] ;  /* 0x0000b92408a27981 */ /* 0x000e64000c1e1100 */
[----:B-1----:R-:W-:-:S05]  /*56b0*/  PRMT R11, R162, 0x8880, RZ ;  /* 0x00008880a20b7816 */ /* 0x002fca00000000ff */
[----:B------:R-:W-:-:S07]  /*56c0*/  IMAD R10, R11, R152, RZ ;  /* 0x000000980b0a7224 */ /* 0x000fce00078e02ff */
.L_x_225:
[----:B------:R-:W-:Y:S05]  /*56d0*/  BSYNC B1 ;  /* 0x0000000000017941 */ /* 0x000fea0003800000 */
.L_x_224:
[----:B------:R-:W-:Y:S01]  /*56e0*/  @!P3 IMAD R119, R119, R153, R10 ;  /* 0x000000997777b224 */ /* 0x000fe200078e020a */
[----:B------:R-:W-:Y:S04]  /*56f0*/  BSSY B1, `(.L_x_226) ;  /* 0x0000006000017945 */ /* 0x000fe80003800000 */
[----:B------:R0:W-:Y:S01]  /*5700*/  @!P3 STG.E.U8 desc[UR36][R6.64+0xb9], R119 ;  /* 0x0000b9770600b986 */ /* 0x0001e2000c101124 */
[----:B------:R-:W-:Y:S05]  /*5710*/  @P5 BRA `(.L_x_227) ;  /* 0x00000000000c5947 */ /* 0x000fea0003800000 */
[----:B------:R-:W1:Y:S02]  /*5720*/  LDG.E.U8 R162, desc[UR36][R2.64+0xc0] ;  /* 0x0000c02402a27981 */ /* 0x000e64000c1e1100 */
[----:B-1----:R-:W-:-:S05]  /*5730*/  PRMT R11, R162, 0x8880, RZ ;  /* 0x00008880a20b7816 */ /* 0x002fca00000000ff */
[----:B------:R-:W-:-:S07]  /*5740*/  IMAD R10, R11, R152, RZ ;  /* 0x000000980b0a7224 */ /* 0x000fce00078e02ff */
.L_x_227:
[----:B------:R-:W-:Y:S05]  /*5750*/  BSYNC B1 ;  /* 0x0000000000017941 */ /* 0x000fea0003800000 */
.L_x_226:
[----:B-1----:R-:W-:Y:S01]  /*5760*/  @!P5 IMAD R11, R120, R153, R10 ;  /* 0x00000099780bd224 */ /* 0x002fe200078e020a */
[----:B------:R-:W-:Y:S04]  /*5770*/  BSSY B1, `(.L_x_228) ;  /* 0x0000006000017945 */ /* 0x000fe80003800000 */
[----:B------:R1:W-:Y:S01]  /*5780*/  @!P5 STG.E.U8 desc[UR36][R4.64+0xc0], R11 ;  /* 0x0000c00b0400d986 */ /* 0x0003e2000c101124 */
[----:B------:R-:W-:Y:S05]  /*5790*/  @P2 BRA `(.L_x_229) ;  /* 0x00000000000c2947 */ /* 0x000fea0003800000 */
[----:B------:R-:W1:Y:S02]  /*57a0*/  LDG.E.U8 R162, desc[UR36][R2.64+0xc1] ;  /* 0x0000c12402a27981 */ /* 0x000e64000c1e1100 */
[----:B-1----:R-:W-:-:S05]  /*57b0*/  PRMT R11, R162, 0x8880, RZ ;  /* 0x00008880a20b7816 */ /* 0x002fca00000000ff */
[----:B------:R-:W-:-:S07]  /*57c0*/  IMAD R10, R11, R152, RZ ;  /* 0x000000980b0a7224 */ /* 0x000fce00078e02ff */
.L_x_229:
[----:B------:R-:W-:Y:S05]  /*57d0*/  BSYNC B1 ;  /* 0x0000000000017941 */ /* 0x000fea0003800000 */
.L_x_228:
        /* <DEDUP_REMOVED lines=11> */
.L_x_231:
[----:B------:R-:W-:Y:S05]  /*5890*/  BSYNC B1 ;  /* 0x0000000000017941 */ /* 0x000fea0003800000 */
.L_x_230:
[----:B-1----:R-:W-:Y:S01]  /*58a0*/  @!P4 IMAD R11, R122, R153, R10 ;  /* 0x000000997a0bc224 */ /* 0x002fe200078e020a */
[----:B------:R-:W-:Y:S04]  /*58b0*/  BSSY B1, `(.L_x_232) ;  /* 0x0000006000017945 */ /* 0x000fe80003800000 */
[----:B------:R1:W-:Y:S01]  /*58c0*/  @!P4 STG.E.U8 desc[UR36][R6.64+0xc0], R11 ;  /* 0x0000c00b0600c986 */ /* 0x0003e2000c101124 */
[----:B------:R-:W-:Y:S05]  /*58d0*/  @P3 BRA `(.L_x_233) ;  /* 0x00000000000c3947 */ /* 0x000fea0003800000 */
[----:B------:R-:W1:Y:S02]  /*58e0*/  LDG.E.U8 R162, desc[UR36][R8.64+0xc1] ;  /* 0x0000c12408a27981 */ /* 0x000e64000c1e1100 */
[----:B-1----:R-:W-:-:S05]  /*58f0*/  PRMT R11, R162, 0x8880, RZ ;  /* 0x00008880a20b7816 */ /* 0x002fca00000000ff */
[----:B------:R-:W-:-:S07]  /*5900*/  IMAD R10, R11, R152, RZ ;  /* 0x000000980b0a7224 */ /* 0x000fce00078e02ff */
.L_x_233:
[----:B------:R-:W-:Y:S05]  /*5910*/  BSYNC B1 ;  /* 0x0000000000017941 */ /* 0x000fea0003800000 */
.L_x_232:
[----:B------:R-:W-:Y:S01]  /*5920*/  @!P3 IMAD R123, R123, R153, R10 ;  /* 0x000000997b7bb224 */ /* 0x000fe200078e020a */
[----:B------:R-:W-:Y:S04]  /*5930*/  BSSY B1, `(.L_x_234) ;  /* 0x0000006000017945 */ /* 0x000fe80003800000 */
[----:B------:R0:W-:Y:S01]  /*5940*/  @!P3 STG.E.U8 desc[UR36][R6.64+0xc1], R123 ;  /* 0x0000c17b0600b986 */ /* 0x0001e2000c101124 */
[----:B------:R-:W-:Y:S05]  /*5950*/  @P5 BRA `(.L_x_235) ;  /* 0x00000000000c5947 */ /* 0x000fea0003800000 */
[----:B------:R-:W1:Y:S02]  /*5960*/  LDG.E.U8 R162, desc[UR36][R2.64+0xc8] ;  /* 0x0000c82402a27981 */ /* 0x000e64000c1e1100 */
[----:B-1----:R-:W-:-:S05]  /*5970*/  PRMT R11, R162, 0x8880, RZ ;  /* 0x00008880a20b7816 */ /* 0x002fca00000000ff */
[----:B------:R-:W-:-:S07]  /*5980*/  IMAD R10, R11, R152, RZ ;  /* 0x000000980b0a7224 */ /* 0x000fce00078e02ff */
.L_x_235:
[----:B------:R-:W-:Y:S05]  /*5990*/  BSYNC B1 ;  /* 0x0000000000017941 */ /* 0x000fea0003800000 */
.L_x_234:
[----:B-1----:R-:W-:Y:S01]  /*59a0*/  @!P5 IMAD R11, R124, R153, R10 ;  /* 0x000000997c0bd224 */ /* 0x002fe200078e020a */
[----:B------:R-:W-:Y:S04]  /*59b0*/  BSSY B1, `(.L_x_236) ;  /* 0x0000006000017945 */ /* 0x000fe80003800000 */
[----:B------:R1:W-:Y:S01]  /*59c0*/  @!P5 STG.E.U8 desc[UR36][R4.64+0xc8], R11 ;  /* 0x0000c80b0400d986 */ /* 0x0003e2000c101124 */
[----:B------:R-:W-:Y:S05]  /*59d0*/  @P2 BRA `(.L_x_237) ;  /* 0x00000000000c2947 */ /* 0x000fea0003800000 */
[----:B------:R-:W1:Y:S02]  /*59e0*/  LDG.E.U8 R162, desc[UR36][R2.64+0xc9] ;  /* 0x0000c92402a27981 */ /* 0x000e64000c1e1100 */
[----:B-1----:R-:W-:-:S05]  /*59f0*/  PRMT R11, R162, 0x8880, RZ ;  /* 0x00008880a20b7816 */ /* 0x002fca00000000ff */
[----:B------:R-:W-:-:S07]  /*5a00*/  IMAD R10, R11, R152, RZ ;  /* 0x000000980b0a7224 */ /* 0x000fce00078e02ff */
.L_x_237:
[----:B------:R-:W-:Y:S05]  /*5a10*/  BSYNC B1 ;  /* 0x0000000000017941 */ /* 0x000fea0003800000 */
.L_x_236:
        /* <DEDUP_REMOVED lines=11> */
.L_x_239:
[----:B------:R-:W-:Y:S05]  /*5ad0*/  BSYNC B1 ;  /* 0x0000000000017941 */ /* 0x000fea0003800000 */
.L_x_238:
[----:B-1----:R-:W-:Y:S01]  /*5ae0*/  @!P4 IMAD R11, R126, R153, R10 ;  /* 0x000000997e0bc224 */ /* 0x002fe200078e020a */
[----:B------:R-:W-:Y:S04]  /*5af0*/  BSSY B1, `(.L_x_240) ;  /* 0x0000006000017945 */ /* 0x000fe80003800000 */
[----:B------:R1:W-:Y:S01]  /*5b00*/  @!P4 STG.E.U8 desc[UR36][R6.64+0xc8], R11 ;  /* 0x0000c80b0600c986 */ /* 0x0003e2000c101124 */
[----:B------:R-:W-:Y:S05]  /*5b10*/  @P3 BRA `(.L_x_241) ;  /* 0x00000000000c3947 */ /* 0x000fea0003800000 */
[----:B------:R-:W1:Y:S02]  /*5b20*/  LDG.E.U8 R162, desc[UR36][R8.64+0xc9] ;  /* 0x0000c92408a27981 */ /* 0x000e64000c1e1100 */
[----:B-1----:R-:W-:-:S05]  /*5b30*/  PRMT R11, R162, 0x8880, RZ ;  /* 0x00008880a20b7816 */ /* 0x002fca00000000ff */
[----:B------:R-:W-:-:S07]  /*5b40*/  IMAD R10, R11, R152, RZ ;  /* 0x000000980b0a7224 */ /* 0x000fce00078e02ff */
.L_x_241:
[----:B------:R-:W-:Y:S05]  /*5b50*/  BSYNC B1 ;  /* 0x0000000000017941 */ /* 0x000fea0003800000 */
.L_x_240:
[----:B------:R-:W-:Y:S01]  /*5b60*/  @!P3 IMAD R127, R127, R153, R10 ;  /* 0x000000997f7fb224 */ /* 0x000fe200078e020a */
[----:B------:R-:W-:Y:S04]  /*5b70*/  BSSY B1, `(.L_x_242) ;  /* 0x0000006000017945 */ /* 0x000fe80003800000 */
[----:B------:R0:W-:Y:S01]  /*5b80*/  @!P3 STG.E.U8 desc[UR36][R6.64+0xc9], R127 ;  /* 0x0000c97f0600b986 */ /* 0x0001e2000c101124 */
[----:B------:R-:W-:Y:S05]  /*5b90*/  @P5 BRA `(.L_x_243) ;  /* 0x00000000000c5947 */ /* 0x000fea0003800000 */
[----:B------:R-:W1:Y:S02]  /*5ba0*/  LDG.E.U8 R162, desc[UR36][R2.64+0xd0] ;  /* 0x0000d02402a27981 */ /* 0x000e64000c1e1100 */
[----:B-1----:R-:W-:-:S05]  /*5bb0*/  PRMT R11, R162, 0x8880, RZ ;  /* 0x00008880a20b7816 */ /* 0x002fca00000000ff */
[----:B------:R-:W-:-:S07]  /*5bc0*/  IMAD R10, R11, R152, RZ ;  /* 0x000000980b0a7224 */ /* 0x000fce00078e02ff */
.L_x_243:
[----:B------:R-:W-:Y:S05]  /*5bd0*/  BSYNC B1 ;  /* 0x0000000000017941 */ /* 0x000fea0003800000 */
.L_x_242:
[----:B-1----:R-:W-:Y:S01]  /*5be0*/  @!P5 IMAD R11, R128, R153, R10 ;  /* 0x00000099800bd224 */ /* 0x002fe200078e020a */
[----:B------:R-:W-:Y:S04]  /*5bf0*/  BSSY B1, `(.L_x_244) ;  /* 0x0000006000017945 */ /* 0x000fe80003800000 */
[----:B------:R1:W-:Y:S01]  /*5c00*/  @!P5 STG.E.U8 desc[UR36][R4.64+0xd0], R11 ;  /* 0x0000d00b0400d986 */ /* 0x0003e2000c101124 */
[----:B------:R-:W-:Y:S05]  /*5c10*/  @P2 BRA `(.L_x_245) ;  /* 0x00000000000c2947 */ /* 0x000fea0003800000 */
[----:B------:R-:W1:Y:S02]  /*5c20*/  LDG.E.U8 R162, desc[UR36][R2.64+0xd1] ;  /* 0x0000d12402a27981 */ /* 0x000e64000c1e1100 */
[----:B-1----:R-:W-:-:S05]  /*5c30*/  PRMT R11, R162, 0x8880, RZ ;  /* 0x00008880a20b7816 */ /* 0x002fca00000000ff */
[----:B------:R-:W-:-:S07]  /*5c40*/  IMAD R10, R11, R152, RZ ;  /* 0x000000980b0a7224 */ /* 0x000fce00078e02ff */
.L_x_245:
[----:B------:R-:W-:Y:S05]  /*5c50*/  BSYNC B1 ;  /* 0x0000000000017941 */ /* 0x000fea0003800000 */
.L_x_244:
        /* <DEDUP_REMOVED lines=11> */
.L_x_247:
[----:B------:R-:W-:Y:S05]  /*5d10*/  BSYNC B1 ;  /* 0x0000000000017941 */ /* 0x000fea0003800000 */
.L_x_246:
[----:B-1----:R-:W-:Y:S01]  /*5d20*/  @!P4 IMAD R11, R130, R153, R10 ;  /* 0x00000099820bc224 */ /* 0x002fe200078e020a */
[----:B------:R-:W-:Y:S04]  /*5d30*/  BSSY B1, `(.L_x_248) ;  /* 0x0000006000017945 */ /* 0x000fe80003800000 */
[----:B------:R1:W-:Y:S01]  /*5d40*/  @!P4 STG.E.U8 desc[UR36][R6.64+0xd0], R11 ;  /* 0x0000d00b0600c986 */ /* 0x0003e2000c101124 */
[----:B------:R-:W-:Y:S05]  /*5d50*/  @P3 BRA `(.L_x_249) ;  /* 0x00000000000c3947 */ /* 0x000fea0003800000 */
[----:B------:R-:W1:Y:S02]  /*5d60*/  LDG.E.U8 R162, desc[UR36][R8.64+0xd1] ;  /* 0x0000d12408a27981 */ /* 0x000e64000c1e1100 */
[----:B-1----:R-:W-:-:S05]  /*5d70*/  PRMT R11, R162, 0x8880, RZ ;  /* 0x00008880a20b7816 */ /* 0x002fca00000000ff */
[----:B------:R-:W-:-:S07]  /*5d80*/  IMAD R10, R11, R152, RZ ;  /* 0x000000980b0a7224 */ /* 0x000fce00078e02ff */
.L_x_249:
[----:B------:R-:W-:Y:S05]  /*5d90*/  BSYNC B1 ;  /* 0x0000000000017941 */ /* 0x000fea0003800000 */
.L_x_248:
[----:B------:R-:W-:Y:S01]  /*5da0*/  @!P3 IMAD R131, R131, R153, R10 ;  /* 0x000000998383b224 */ /* 0x000fe200078e020a */
[----:B------:R-:W-:Y:S04]  /*5db0*/  BSSY B1, `(.L_x_250) ;  /* 0x0000006000017945 */ /* 0x000fe80003800000 */
[----:B------:R0:W-:Y:S01]  /*5dc0*/  @!P3 STG.E.U8 desc[UR36][R6.64+0xd1], R131 ;  /* 0x0000d1830600b986 */ /* 0x0001e2000c101124 */
[----:B------:R-:W-:Y:S05]  /*5dd0*/  @P5 BRA `(.L_x_251) ;  /* 0x00000000000c5947 */ /* 0x000fea0003800000 */
[----:B------:R-:W1:Y:S02]  /*5de0*/  LDG.E.U8 R162, desc[UR36][R2.64+0xd8] ;  /* 0x0000d82402a27981 */ /* 0x000e64000c1e1100 */
[----:B-1----:R-:W-:-:S05]  /*5df0*/  PRMT R11, R162, 0x8880, RZ ;  /* 0x00008880a20b7816 */ /* 0x002fca00000000ff */
[----:B------:R-:W-:-:S07]  /*5e00*/  IMAD R10, R11, R152, RZ ;  /* 0x000000980b0a7224 */ /* 0x000fce00078e02ff */
.L_x_251:
[----:B------:R-:W-:Y:S05]  /*5e10*/  BSYNC B1 ;  /* 0x0000000000017941 */ /* 0x000fea0003800000 */
.L_x_250:
[----:B-1----:R-:W-:Y:S01]  /*5e20*/  @!P5 IMAD R11, R132, R153, R10 ;  /* 0x00000099840bd224 */ /* 0x002fe200078e020a */
[----:B------:R-:W-:Y:S04]  /*5e30*/  BSSY B1, `(.L_x_252) ;  /* 0x0000006000017945 */ /* 0x000fe80003800000 */
[----:B------:R1:W-:Y:S01]  /*5e40*/  @!P5 STG.E.U8 desc[UR36][R4.64+0xd8], R11 ;  /* 0x0000d80b0400d986 */ /* 0x0003e2000c101124 */
[----:B------:R-:W-:Y:S05]  /*5e50*/  @P2 BRA `(.L_x_253) ;  /* 0x00000000000c2947 */ /* 0x000fea0003800000 */
[----:B------:R-:W1:Y:S02]  /*5e60*/  LDG.E.U8 R162, desc[UR36][R2.64+0xd9] ;  /* 0x0000d92402a27981 */ /* 0x000e64000c1e1100 */
[----:B-1----:R-:W-:-:S05]  /*5e70*/  PRMT R11, R162, 0x8880, RZ ;  /* 0x00008880a20b7816 */ /* 0x002fca00000000ff */
[----:B------:R-:W-:-:S07]  /*5e80*/  IMAD R10, R11, R152, RZ ;  /* 0x000000980b0a7224 */ /* 0x000fce00078e02ff */
.L_x_253:
[----:B------:R-:W-:Y:S05]  /*5e90*/  BSYNC B1 ;  /* 0x0000000000017941 */ /* 0x000fea0003800000 */
.L_x_252:
        /* <DEDUP_REMOVED lines=11> */
.L_x_255:
[----:B------:R-:W-:Y:S05]  /*5f50*/  BSYNC B1 ;  /* 0x0000000000017941 */ /* 0x000fea0003800000 */
.L_x_254:
[----:B-1----:R-:W-:Y:S01]  /*5f60*/  @!P4 IMAD R11, R134, R153, R10 ;  /* 0x00000099860bc224 */ /* 0x002fe200078e020a */
[----:B------:R-:W-:Y:S04]  /*5f70*/  BSSY B1, `(.L_x_256) ;  /* 0x0000006000017945 */ /* 0x000fe80003800000 */
[----:B------:R1:W-:Y:S01]  /*5f80*/  @!P4 STG.E.U8 desc[UR36][R6.64+0xd8], R11 ;  /* 0x0000d80b0600c986 */ /* 0x0003e2000c101124 */
[----:B------:R-:W-:Y:S05]  /*5f90*/  @P3 BRA `(.L_x_257) ;  /* 0x00000000000c3947 */ /* 0x000fea0003800000 */
[----:B------:R-:W1:Y:S02]  /*5fa0*/  LDG.E.U8 R162, desc[UR36][R8.64+0xd9] ;  /* 0x0000d92408a27981 */ /* 0x000e64000c1e1100 */
[----:B-1----:R-:W-:-:S05]  /*5fb0*/  PRMT R11, R162, 0x8880, RZ ;  /* 0x00008880a20b7816 */ /* 0x002fca00000000ff */
[----:B------:R-:W-:-:S07]  /*5fc0*/  IMAD R10, R11, R152, RZ ;  /* 0x000000980b0a7224 */ /* 0x000fce00078e02ff */
.L_x_257:
[----:B------:R-:W-:Y:S05]  /*5fd0*/  BSYNC B1 ;  /* 0x0000000000017941 */ /* 0x000fea0003800000 */
.L_x_256:
[----:B------:R-:W-:Y:S01]  /*5fe0*/  @!P3 IMAD R135, R135, R153, R10 ;  /* 0x000000998787b224 */ /* 0x000fe200078e020a */
[----:B------:R-:W-:Y:S04]  /*5ff0*/  BSSY B1, `(.L_x_258) ;  /* 0x0000006000017945 */ /* 0x000fe80003800000 */
[----:B------:R0:W-:Y:S01]  /*6000*/  @!P3 STG.E.U8 desc[UR36][R6.64+0xd9], R135 ;  /* 0x0000d9870600b986 */ /* 0x0001e2000c101124 */
[----:B------:R-:W-:Y:S05]  /*6010*/  @P5 BRA `(.L_x_259) ;  /* 0x00000000000c5947 */ /* 0x000fea0003800000 */
[----:B------:R-:W1:Y:S02]  /*6020*/  LDG.E.U8 R162, desc[UR36][R2.64+0xe0] ;  /* 0x0000e02402a27981 */ /* 0x000e64000c1e1100 */
[----:B-1----:R-:W-:-:S05]  /*6030*/  PRMT R11, R162, 0x8880, RZ ;  /* 0x00008880a20b7816 */ /* 0x002fca00000000ff */
[----:B------:R-:W-:-:S07]  /*6040*/  IMAD R10, R11, R152, RZ ;  /* 0x000000980b0a7224 */ /* 0x000fce00078e02ff */
.L_x_259:
[----:B------:R-:W-:Y:S05]  /*6050*/  BSYNC B1 ;  /* 0x0000000000017941 */ /* 0x000fea0003800000 */
.L_x_258:
[----:B-1----:R-:W-:Y:S01]  /*6060*/  @!P5 IMAD R11, R136, R153, R10 ;  /* 0x00000099880bd224 */ /* 0x002fe200078e020a */
[----:B------:R-:W-:Y:S04]  /*6070*/  BSSY B1, `(.L_x_260) ;  /* 0x0000006000017945 */ /* 0x000fe80003800000 */
[----:B------:R1:W-:Y:S01]  /*6080*/  @!P5 STG.E.U8 desc[UR36][R4.64+0xe0], R11 ;  /* 0x0000e00b0400d986 */ /* 0x0003e2000c101124 */
[----:B------:R-:W-:Y:S05]  /*6090*/  @P2 BRA `(.L_x_261) ;  /* 0x00000000000c2947 */ /* 0x000fea0003800000 */
[----:B------:R-:W1:Y:S02]  /*60a0*/  LDG.E.U8 R162, desc[UR36][R2.64+0xe1] ;  /* 0x0000e12402a27981 */ /* 0x000e64000c1e1100 */
[----:B-1----:R-:W-:-:S05]  /*60b0*/  PRMT R11, R162, 0x8880, RZ ;  /* 0x00008880a20b7816 */ /* 0x002fca00000000ff */
[----:B------:R-:W-:-:S07]  /*60c0*/  IMAD R10, R11, R152, RZ ;  /* 0x000000980b0a7224 */ /* 0x000fce00078e02ff */
.L_x_261:
[----:B------:R-:W-:Y:S05]  /*60d0*/  BSYNC B1 ;  /* 0x0000000000017941 */ /* 0x000fea0003800000 */
.L_x_260:
        /* <DEDUP_REMOVED lines=11> */
.L_x_263:
[----:B------:R-:W-:Y:S05]  /*6190*/  BSYNC B1 ;  /* 0x0000000000017941 */ /* 0x000fea0003800000 */
.L_x_262:
[----:B-1----:R-:W-:Y:S01]  /*61a0*/  @!P4 IMAD R11, R138, R153, R10 ;  /* 0x000000998a0bc224 */ /* 0x002fe200078e020a */
[----:B------:R-:W-:Y:S04]  /*61b0*/  BSSY B1, `(.L_x_264) ;  /* 0x0000006000017945 */ /* 0x000fe80003800000 */
[----:B------:R1:W-:Y:S01]  /*61c0*/  @!P4 STG.E.U8 desc[UR36][R6.64+0xe0], R11 ;  /* 0x0000e00b0600c986 */ /* 0x0003e2000c101124 */
[----:B------:R-:W-:Y:S05]  /*61d0*/  @P3 BRA `(.L_x_265) ;  /* 0x00000000000c3947 */ /* 0x000fea0003800000 */
[----:B------:R-:W1:Y:S02]  /*61e0*/  LDG.E.U8 R162, desc[UR36][R8.64+0xe1] ;  /* 0x0000e12408a27981 */ /* 0x000e64000c1e1100 */
[----:B-1----:R-:W-:-:S05]  /*61f0*/  PRMT R11, R162, 0x8880, RZ ;  /* 0x00008880a20b7816 */ /* 0x002fca00000000ff */
[----:B------:R-:W-:-:S07]  /*6200*/  IMAD R10, R11, R152, RZ ;  /* 0x000000980b0a7224 */ /* 0x000fce00078e02ff */
.L_x_265:
[----:B------:R-:W-:Y:S05]  /*6210*/  BSYNC B1 ;  /* 0x0000000000017941 */ /* 0x000fea0003800000 */
.L_x_264:
[----:B------:R-:W-:Y:S01]  /*6220*/  @!P3 IMAD R139, R139, R153, R10 ;  /* 0x000000998b8bb224 */ /* 0x000fe200078e020a */
[----:B------:R-:W-:Y:S04]  /*6230*/  BSSY B1, `(.L_x_266) ;  /* 0x0000006000017945 */ /* 0x000fe80003800000 */
[----:B------:R0:W-:Y:S01]  /*6240*/  @!P3 STG.E.U8 desc[UR36][R6.64+0xe1], R139 ;  /* 0x0000e18b0600b986 */ /* 0x0001e2000c101124 */
[----:B------:R-:W-:Y:S05]  /*6250*/  @P5 BRA `(.L_x_267) ;  /* 0x00000000000c5947 */ /* 0x000fea0003800000 */
[----:B------:R-:W1:Y:S02]  /*6260*/  LDG.E.U8 R162, desc[UR36][R2.64+0xe8] ;  /* 0x0000e82402a27981 */ /* 0x000e64000c1e1100 */
[----:B-1----:R-:W-:-:S05]  /*6270*/  PRMT R11, R162, 0x8880, RZ ;  /* 0x00008880a20b7816 */ /* 0x002fca00000000ff */
[----:B------:R-:W-:-:S07]  /*6280*/  IMAD R10, R11, R152, RZ ;  /* 0x000000980b0a7224 */ /* 0x000fce00078e02ff */
.L_x_267:
[----:B------:R-:W-:Y:S05]  /*6290*/  BSYNC B1 ;  /* 0x0000000000017941 */ /* 0x000fea0003800000 */
.L_x_266:
[----:B-1----:R-:W-:Y:S01]  /*62a0*/  @!P5 IMAD R11, R140, R153, R10 ;  /* 0x000000998c0bd224 */ /* 0x002fe200078e020a */
[----:B------:R-:W-:Y:S04]  /*62b0*/  BSSY B1, `(.L_x_268) ;  /* 0x0000006000017945 */ /* 0x000fe80003800000 */
[----:B------:R1:W-:Y:S01]  /*62c0*/  @!P5 STG.E.U8 desc[UR36][R4.64+0xe8], R11 ;  /* 0x0000e80b0400d986 */ /* 0x0003e2000c101124 */
[----:B------:R-:W-:Y:S05]  /*62d0*/  @P2 BRA `(.L_x_269) ;  /* 0x00000000000c2947 */ /* 0x000fea0003800000 */
[----:B------:R-:W1:Y:S02]  /*62e0*/  LDG.E.U8 R162, desc[UR36][R2.64+0xe9] ;  /* 0x0000e92402a27981 */ /* 0x000e64000c1e1100 */
[----:B-1----:R-:W-:-:S05]  /*62f0*/  PRMT R11, R162, 0x8880, RZ ;  /* 0x00008880a20b7816 */ /* 0x002fca00000000ff */
[----:B------:R-:W-:-:S07]  /*6300*/  IMAD R10, R11, R152, RZ ;  /* 0x000000980b0a7224 */ /* 0x000fce00078e02ff */
.L_x_269:
[----:B------:R-:W-:Y:S05]  /*6310*/  BSYNC B1 ;  /* 0x0000000000017941 */ /* 0x000fea0003800000 */
.L_x_268:
        /* <DEDUP_REMOVED lines=11> */
.L_x_271:
[----:B------:R-:W-:Y:S05]  /*63d0*/  BSYNC B1 ;  /* 0x0000000000017941 */ /* 0x000fea0003800000 */
.L_x_270:
[----:B-1----:R-:W-:Y:S01]  /*63e0*/  @!P4 IMAD R11, R142, R153, R10 ;  /* 0x000000998e0bc224 */ /* 0x002fe200078e020a */
[----:B------:R-:W-:Y:S04]  /*63f0*/  BSSY B1, `(.L_x_272) ;  /* 0x0000006000017945 */ /* 0x000fe80003800000 */
[----:B------:R1:W-:Y:S01]  /*6400*/  @!P4 STG.E.U8 desc[UR36][R6.64+0xe8], R11 ;  /* 0x0000e80b0600c986 */ /* 0x0003e2000c101124 */
[----:B------:R-:W-:Y:S05]  /*6410*/  @P3 BRA `(.L_x_273) ;  /* 0x00000000000c3947 */ /* 0x000fea0003800000 */
[----:B------:R-:W1:Y:S02]  /*6420*/  LDG.E.U8 R162, desc[UR36][R8.64+0xe9] ;  /* 0x0000e92408a27981 */ /* 0x000e64000c1e1100 */
[----:B-1----:R-:W-:-:S05]  /*6430*/  PRMT R11, R162, 0x8880, RZ ;  /* 0x00008880a20b7816 */ /* 0x002fca00000000ff */
[----:B------:R-:W-:-:S07]  /*6440*/  IMAD R10, R11, R152, RZ ;  /* 0x000000980b0a7224 */ /* 0x000fce00078e02ff */
.L_x_273:
[----:B------:R-:W-:Y:S05]  /*6450*/  BSYNC B1 ;  /* 0x0000000000017941 */ /* 0x000fea0003800000 */
.L_x_272:
[----:B------:R-:W-:Y:S01]  /*6460*/  @!P3 IMAD R143, R143, R153, R10 ;  /* 0x000000998f8fb224 */ /* 0x000fe200078e020a */
[----:B------:R-:W-:Y:S04]  /*6470*/  BSSY B1, `(.L_x_274) ;  /* 0x0000006000017945 */ /* 0x000fe80003800000 */
[----:B------:R0:W-:Y:S01]  /*6480*/  @!P3 STG.E.U8 desc[UR36][R6.64+0xe9], R143 ;  /* 0x0000e98f0600b986 */ /* 0x0001e2000c101124 */
[----:B------:R-:W-:Y:S05]  /*6490*/  @P5 BRA `(.L_x_275) ;  /* 0x00000000000c5947 */ /* 0x000fea0003800000 */
[----:B------:R-:W1:Y:S02]  /*64a0*/  LDG.E.U8 R162, desc[UR36][R2.64+0xf0] ;  /* 0x0000f02402a27981 */ /* 0x000e64000c1e1100 */
[----:B-1----:R-:W-:-:S05]  /*64b0*/  PRMT R11, R162, 0x8880, RZ ;  /* 0x00008880a20b7816 */ /* 0x002fca00000000ff */
[----:B------:R-:W-:-:S07]  /*64c0*/  IMAD R10, R11, R152, RZ ;  /* 0x000000980b0a7224 */ /* 0x000fce00078e02ff */
.L_x_275:
[----:B------:R-:W-:Y:S05]  /*64d0*/  BSYNC B1 ;  /* 0x0000000000017941 */ /* 0x000fea0003800000 */
.L_x_274:
[----:B-1----:R-:W-:Y:S01]  /*64e0*/  @!P5 IMAD R11, R144, R153, R10 ;  /* 0x00000099900bd224 */ /* 0x002fe200078e020a */
[----:B------:R-:W-:Y:S04]  /*64f0*/  BSSY B1, `(.L_x_276) ;  /* 0x0000006000017945 */ /* 0x000fe80003800000 */
[----:B------:R1:W-:Y:S01]  /*6500*/  @!P5 STG.E.U8 desc[UR36][R4.64+0xf0], R11 ;  /* 0x0000f00b0400d986 */ /* 0x0003e2000c101124 */
[----:B------:R-:W-:Y:S05]  /*6510*/  @P2 BRA `(.L_x_277) ;  /* 0x00000000000c2947 */ /* 0x000fea0003800000 */
[----:B------:R-:W1:Y:S02]  /*6520*/  LDG.E.U8 R162, desc[UR36][R2.64+0xf1] ;  /* 0x0000f12402a27981 */ /* 0x000e64000c1e1100 */
[----:B-1----:R-:W-:-:S05]  /*6530*/  PRMT R11, R162, 0x8880, RZ ;  /* 0x00008880a20b7816 */ /* 0x002fca00000000ff */
[----:B------:R-:W-:-:S07]  /*6540*/  IMAD R10, R11, R152, RZ ;  /* 0x000000980b0a7224 */ /* 0x000fce00078e02ff */
.L_x_277:
[----:B------:R-:W-:Y:S05]  /*6550*/  BSYNC B1 ;  /* 0x0000000000017941 */ /* 0x000fea0003800000 */
.L_x_276:
[C---:B------:R-:W-:Y:S01]  /*6560*/  ISETP.LT.OR P4, PT, R0.reuse, 0xf1, !P0 ;  /* 0x000000f10000780c */ /* 0x040fe20004781670 */
[----:B------:R-:W-:Y:S01]  /*6570*/  @!P2 IMAD R145, R145, R153, R10 ;  /* 0x000000999191a224 */ /* 0x000fe200078e020a */
[----:B------:R-:W-:Y:S01]  /*6580*/  BSSY B1, `(.L_x_278) ;  /* 0x000000a000017945 */ /* 0x000fe20003800000 */
[C---:B------:R-:W-:Y:S02]  /*6590*/  ISETP.LT.OR P3, PT, R0.reuse, 0xf2, !P0 ;  /* 0x000000f20000780c */ /* 0x040fe40004761670 */
        /* <DEDUP_REMOVED lines=8> */
.L_x_279:
[----:B------:R-:W-:Y:S05]  /*6620*/  BSYNC B1 ;  /* 0x0000000000017941 */ /* 0x000fea0003800000 */
.L_x_278:
[----:B-1----:R-:W-:Y:S01]  /*6630*/  @!P4 IMAD R11, R146, R153, R10 ;  /* 0x00000099920bc224 */ /* 0x002fe200078e020a */
[----:B------:R-:W-:Y:S04]  /*6640*/  BSSY B1, `(.L_x_280) ;  /* 0x0000006000017945 */ /* 0x000fe80003800000 */
[----:B------:R1:W-:Y:S01]  /*6650*/  @!P4 STG.E.U8 desc[UR36][R6.64+0xf0], R11 ;  /* 0x0000f00b0600c986 */ /* 0x0003e2000c101124 */
[----:B------:R-:W-:Y:S05]  /*6660*/  @P3 BRA `(.L_x_281) ;  /* 0x00000000000c3947 */ /* 0x000fea0003800000 */
[----:B------:R-:W1:Y:S02]  /*6670*/  LDG.E.U8 R162, desc[UR36][R8.64+0xf1] ;  /* 0x0000f12408a27981 */ /* 0x000e64000c1e1100 */
[----:B-1----:R-:W-:-:S05]  /*6680*/  PRMT R11, R162, 0x8880, RZ ;  /* 0x00008880a20b7816 */ /* 0x002fca00000000ff */
[----:B------:R-:W-:-:S07]  /*6690*/  IMAD R10, R11, R152, RZ ;  /* 0x000000980b0a7224 */ /* 0x000fce00078e02ff */
.L_x_281:
[----:B------:R-:W-:Y:S05]  /*66a0*/  BSYNC B1 ;  /* 0x0000000000017941 */ /* 0x000fea0003800000 */
.L_x_280:
[----:B------:R-:W-:Y:S01]  /*66b0*/  @!P3 IMAD R147, R147, R153, R10 ;  /* 0x000000999393b224 */ /* 0x000fe200078e020a */
[----:B------:R-:W-:Y:S04]  /*66c0*/  BSSY B1, `(.L_x_282) ;  /* 0x0000006000017945 */ /* 0x000fe80003800000 */
[----:B------:R0:W-:Y:S01]  /*66d0*/  @!P3 STG.E.U8 desc[UR36][R6.64+0xf1], R147 ;  /* 0x0000f1930600b986 */ /* 0x0001e2000c101124 */
[----:B------:R-:W-:Y:S05]  /*66e0*/  @P2 BRA `(.L_x_283) ;  /* 0x00000000000c2947 */ /* 0x000fea0003800000 */
[----:B------:R-:W1:Y:S02]  /*66f0*/  LDG.E.U8 R162, desc[UR36][R2.64+0xf8] ;  /* 0x0000f82402a27981 */ /* 0x000e64000c1e1100 */
[----:B-1----:R-:W-:-:S05]  /*6700*/  PRMT R11, R162, 0x8880, RZ ;  /* 0x00008880a20b7816 */ /* 0x002fca00000000ff */
[----:B------:R-:W-:-:S07]  /*6710*/  IMAD R10, R11, R152, RZ ;  /* 0x000000980b0a7224 */ /* 0x000fce00078e02ff */
.L_x_283:
[----:B------:R-:W-:Y:S05]  /*6720*/  BSYNC B1 ;  /* 0x0000000000017941 */ /* 0x000fea0003800000 */
.L_x_282:
[----:B-1----:R-:W-:Y:S01]  /*6730*/  @!P2 IMAD R11, R148, R153, R10 ;  /* 0x00000099940ba224 */ /* 0x002fe200078e020a */
[----:B------:R-:W-:Y:S04]  /*6740*/  BSSY B1, `(.L_x_284) ;  /* 0x0000006000017945 */ /* 0x000fe80003800000 */
[----:B------:R1:W-:Y:S01]  /*6750*/  @!P2 STG.E.U8 desc[UR36][R4.64+0xf8], R11 ;  /* 0x0000f80b0400a986 */ /* 0x0003e2000c101124 */
[----:B------:R-:W-:Y:S05]  /*6760*/  @P1 BRA `(.L_x_285) ;  /* 0x00000000000c1947 */ /* 0x000fea0003800000 */
[----:B------:R-:W1:Y:S02]  /*6770*/  LDG.E.U8 R162, desc[UR36][R2.64+0xf9] ;  /* 0x0000f92402a27981 */ /* 0x000e64000c1e1100 */
[----:B-1----:R-:W-:-:S05]  /*6780*/  PRMT R11, R162, 0x8880, RZ ;  /* 0x00008880a20b7816 */ /* 0x002fca00000000ff */
[----:B------:R-:W-:-:S07]  /*6790*/  IMAD R10, R11, R152, RZ ;  /* 0x000000980b0a7224 */ /* 0x000fce00078e02ff */
.L_x_285:
[----:B------:R-:W-:Y:S05]  /*67a0*/  BSYNC B1 ;  /* 0x0000000000017941 */ /* 0x000fea0003800000 */
.L_x_284:
[----:B------:R-:W-:Y:S01]  /*67b0*/  @!P1 IMAD R149, R149, R153, R10 ;  /* 0x0000009995959224 */ /* 0x000fe200078e020a */
[----:B------:R-:W-:Y:S04]  /*67c0*/  BSSY B1, `(.L_x_286) ;  /* 0x0000006000017945 */ /* 0x000fe80003800000 */
[----:B------:R0:W-:Y:S01]  /*67d0*/  @!P1 STG.E.U8 desc[UR36][R4.64+0xf9], R149 ;  /* 0x0000f99504009986 */ /* 0x0001e2000c101124 */
[----:B------:R-:W-:Y:S05]  /*67e0*/  @P5 BRA `(.L_x_287) ;  /* 0x00000000000c5947 */ /* 0x000fea0003800000 */
[----:B------:R-:W0:Y:S02]  /*67f0*/  LDG.E.U8 R162, desc[UR36][R8.64+0xf8] ;  /* 0x0000f82408a27981 */ /* 0x000e24000c1e1100 */
[----:B0-----:R-:W-:-:S05]  /*6800*/  PRMT R3, R162, 0x8880, RZ ;  /* 0x00008880a2037816 */ /* 0x001fca00000000ff */
[----:B------:R-:W-:-:S07]  /*6810*/  IMAD R10, R3, R152, RZ ;  /* 0x00000098030a7224 */ /* 0x000fce00078e02ff */
.L_x_287:
[----:B------:R-:W-:Y:S05]  /*6820*/  BSYNC B1 ;  /* 0x0000000000017941 */ /* 0x000fea0003800000 */
.L_x_286:
[----:B0-----:R-:W-:Y:S01]  /*6830*/  @!P5 IMAD R3, R150, R153, R10 ;  /* 0x000000999603d224 */ /* 0x001fe200078e020a */
[----:B------:R-:W-:Y:S01]  /*6840*/  ISETP.LT.OR P0, PT, R0, 0xfa, !P0 ;  /* 0x000000fa0000780c */ /* 0x000fe20004701670 */
[----:B------:R-:W-:Y:S03]  /*6850*/  BSSY B1, `(.L_x_288) ;  /* 0x0000006000017945 */ /* 0x000fe60003800000 */
[----:B------:R0:W-:Y:S09]  /*6860*/  @!P5 STG.E.U8 desc[UR36][R6.64+0xf8], R3 ;  /* 0x0000f8030600d986 */ /* 0x0001f2000c101124 */
[----:B------:R-:W-:Y:S05]  /*6870*/  @P0 BRA `(.L_x_289) ;  /* 0x00000000000c0947 */ /* 0x000fea0003800000 */
[----:B------:R-:W0:Y:S02]  /*6880*/  LDG.E.U8 R162, desc[UR36][R8.64+0xf9] ;  /* 0x0000f92408a27981 */ /* 0x000e24000c1e1100 */
[----:B0-----:R-:W-:-:S05]  /*6890*/  PRMT R3, R162, 0x8880, RZ ;  /* 0x00008880a2037816 */ /* 0x001fca00000000ff */
[----:B------:R-:W-:-:S07]  /*68a0*/  IMAD R10, R3, R152, RZ ;  /* 0x00000098030a7224 */ /* 0x000fce00078e02ff */
.L_x_289:
[----:B------:R-:W-:Y:S05]  /*68b0*/  BSYNC B1 ;  /* 0x0000000000017941 */ /* 0x000fea0003800000 */
.L_x_288:
[----:B------:R-:W-:Y:S01]  /*68c0*/  IMAD R151, R151, R153, R10 ;  /* 0x0000009997977224 */ /* 0x000fe200078e020a */
[----:B------:R-:W-:Y:S06]  /*68d0*/  @P0 BRA `(.L_x_290) ;  /* 0x0000001800100947 */ /* 0x000fec0003800000 */
[----:B------:R0:W-:Y:S01]  /*68e0*/  STG.E.U8 desc[UR36][R6.64+0xf9], R151 ;  /* 0x0000f99706007986 */ /* 0x0001e2000c101124 */
[----:B------:R-:W-:Y:S05]  /*68f0*/  BRA `(.L_x_290) ;  /* 0x0000001800087947 */ /* 0x000fea0003800000 */
.L_x_33:
[C---:B------:R-:W-:Y:S02]  /*6900*/  ISETP.GE.AND P1, PT, R19.reuse, 0x1, PT ;  /* 0x000000011300780c */ /* 0x040fe40003f26270 */
[----:B------:R-:W-:Y:S02]  /*6910*/  ISETP.GE.AND P0, PT, R19, 0x9, PT ;  /* 0x000000091300780c */ /* 0x000fe40003f06270 */
[C---:B------:R-:W-:Y:S02]  /*6920*/  ISETP.LT.OR P4, PT, R0.reuse, 0x1, !P1 ;  /* 0x000000010000780c */ /* 0x040fe40004f81670 */
[C---:B------:R-:W-:Y:S02]  /*6930*/  ISETP.LT.OR P3, PT, R0.reuse, 0x2, !P1 ;  /* 0x000000020000780c */ /* 0x040fe40004f61670 */
[C---:B------:R-:W-:Y:S02]  /*6940*/  ISETP.LT.OR P2, PT, R0.reuse, 0x1, !P0 ;  /* 0x000000010000780c */ /* 0x040fe40004741670 */
[----:B------:R-:W-:-:S07]  /*6950*/  ISETP.LT.OR P5, PT, R0, 0x2, !P0 ;  /* 0x000000020000780c */ /* 0x000fce00047a1670 */
[-C--:B------:R-:W-:Y:S02]  /*6960*/  @!P4 IMAD R3, R24, R153.reuse, RZ ;  /* 0x000000991803c224 */ /* 0x080fe400078e02ff */
[-C--:B------:R-:W-:Y:S02]  /*6970*/  @!P3 IMAD R25, R25, R153.reuse, RZ ;  /* 0x000000991919b224 */ /* 0x080fe400078e02ff */
[-C--:B------:R-:W-:Y:S01]  /*6980*/  @!P2 IMAD R9, R26, R153.reuse, RZ ;  /* 0x000000991a09a224 */ /* 0x080fe200078e02ff */
[----:B------:R0:W-:Y:S01]  /*6990*/  @!P4 STG.E.U8 desc[UR36][R4.64], R3 ;  /* 0x000000030400c986 */ /* 0x0001e2000c101124 */
[C---:B------:R-:W-:Y:S01]  /*69a0*/  ISETP.LT.OR P4, PT, R0.reuse, 0x9, !P1 ;  /* 0x000000090000780c */ /* 0x040fe20004f81670 */
[----:B------:R-:W-:Y:S02]  /*69b0*/  @!P5 IMAD R27, R27, R153, RZ ;  /* 0x000000991b1bd224 */ /* 0x000fe400078e02ff */
[----:B------:R-:W-:Y:S01]  /*69c0*/  @!P3 STG.E.U8 desc[UR36][R4.64+0x1], R25 ;  /* 0x000001190400b986 */ /* 0x000fe2000c101124 */
[----:B------:R-:W-:-:S03]  /*69d0*/  ISETP.LT.OR P3, PT, R0, 0xa, !P1 ;  /* 0x0000000a0000780c */ /* 0x000fc60004f61670 */
[----:B------:R1:W-:Y:S01]  /*69e0*/  @!P2 STG.E.U8 desc[UR36][R6.64], R9 ;  /* 0x000000090600a986 */ /* 0x0003e2000c101124 */
[----:B------:R-:W-:-:S03]  /*69f0*/  ISETP.LT.OR P2, PT, R0, 0x9, !P0 ;  /* 0x000000090000780c */ /* 0x000fc60004741670 */
[----:B------:R-:W-:Y:S01]  /*6a00*/  @!P5 STG.E.U8 desc[UR36][R6.64+0x1], R27 ;  /* 0x0000011b0600d986 */ /* 0x000fe2000c101124 */
[----:B------:R-:W-:Y:S01]  /*6a10*/  ISETP.LT.OR P5, PT, R0, 0xa, !P0 ;  /* 0x0000000a0000780c */ /* 0x000fe200047a1670 */
[----:B------:R-:W-:-:S04]  /*6a20*/  @!P4 IMAD R11, R28, R153, RZ ;  /* 0x000000991c0bc224 */ /* 0x000fc800078e02ff */
[-C--:B------:R-:W-:Y:S01]  /*6a30*/  @!P3 IMAD R29, R29, R153.reuse, RZ ;  /* 0x000000991d1db224 */ /* 0x080fe200078e02ff */
[----:B------:R-:W-:Y:S01]  /*6a40*/  @!P4 STG.E.U8 desc[UR36][R4.64+0x8], R11 ;  /* 0x0000080b0400c986 */ /* 0x000fe2000c101124 */
[----:B------:R-:W-:Y:S02]  /*6a50*/  ISETP.LT.OR P4, PT, R0, 0x11, !P1 ;  /* 0x000000110000780c */ /* 0x000fe40004f81670 */
[-C--:B0-----:R-:W-:Y:S01]  /*6a60*/  @!P2 IMAD R3, R30, R153.reuse, RZ ;  /* 0x000000991e03a224 */ /* 0x081fe200078e02ff */
[----:B------:R-:W-:Y:S01]  /*6a70*/  @!P3 STG.E.U8 desc[UR36][R4.64+0x9], R29 ;  /* 0x0000091d0400b986 */ /* 0x000fe2000c101124 */
[C---:B------:R-:W-:Y:S02]  /*6a80*/  ISETP.LT.OR P3, PT, R0.reuse, 0x12, !P1 ;  /* 0x000000120000780c */ /* 0x040fe40004f61670 */
[----:B------:R-:W-:Y:S01]  /*6a90*/  @!P5 IMAD R31, R31, R153, RZ ;  /* 0x000000991f1fd224 */ /* 0x000fe200078e02ff */
[----:B------:R0:W-:Y:S01]  /*6aa0*/  @!P2 STG.E.U8 desc[UR36][R6.64+0x8], R3 ;  /* 0x000008030600a986 */ /* 0x0001e2000c101124 */
[----:B------:R-:W-:-:S03]  /*6ab0*/  ISETP.LT.OR P2, PT, R0, 0x11, !P0 ;  /* 0x000000110000780c */ /* 0x000fc60004741670 */
[----:B------:R-:W-:Y:S01]  /*6ac0*/  @!P5 STG.E.U8 desc[UR36][R6.64+0x9], R31 ;  /* 0x0000091f0600d986 */ /* 0x000fe2000c101124 */
[----:B------:R-:W-:Y:S01]  /*6ad0*/  ISETP.LT.OR P5, PT, R0, 0x12, !P0 ;  /* 0x000000120000780c */ /* 0x000fe200047a1670 */
[----:B-1----:R-:W-:-:S04]  /*6ae0*/  @!P4 IMAD R9, R32, R153, RZ ;  /* 0x000000992009c224 */ /* 0x002fc800078e02ff */
        /* <DEDUP_REMOVED lines=301> */
[----:B------:R1:W-:Y:S01]  /*7dc0*/  @!P4 STG.E.U8 desc[UR36][R4.64+0xd8], R11 ;  /* 0x0000d80b0400c986 */ /* 0x0003e2000c101124 */
        /* <DEDUP_REMOVED lines=13> */
[-C--:B-1----:R-:W-:Y:S01]  /*7ea0*/  @!P2 IMAD R11, R138, R153.reuse, RZ ;  /* 0x000000998a0ba224 */ /* 0x082fe200078e02ff */
[----:B------:R-:W-:Y:S01]  /*7eb0*/  @!P3 STG.E.U8 desc[UR36][R4.64+0xe1], R137 ;  /* 0x0000e1890400b986 */ /* 0x000fe2000c101124 */
[C---:B------:R-:W-:Y:S02]  /*7ec0*/  ISETP.LT.OR P3, PT, R0.reuse, 0xea, !P1 ;  /* 0x000000ea0000780c */ /* 0x040fe40004f61670 */
[----:B------:R-:W-:Y:S01]  /*7ed0*/  @!P5 IMAD R139, R139, R153, RZ ;  /* 0x000000998b8bd224 */ /* 0x000fe200078e02ff */
[----:B------:R1:W-:Y:S01]  /*7ee0*/  @!P2 STG.E.U8 desc[UR36][R6.64+0xe0], R11 ;  /* 0x0000e00b0600a986 */ /* 0x0003e2000c101124 */
[----:B------:R-:W-:-:S03]  /*7ef0*/  ISETP.LT.OR P2, PT, R0, 0xe9, !P0 ;  /* 0x000000e90000780c */ /* 0x000fc60004741670 */
[----:B------:R-:W-:Y:S01]  /*7f00*/  @!P5 STG.E.U8 desc[UR36][R6.64+0xe1], R139 ;  /* 0x0000e18b0600d986 */ /* 0x000fe2000c101124 */
[----:B------:R-:W-:Y:S01]  /*7f10*/  ISETP.LT.OR P5, PT, R0, 0xea, !P0 ;  /* 0x000000ea0000780c */ /* 0x000fe200047a1670 */
[----:B0-----:R-:W-:-:S04]  /*7f20*/  @!P4 IMAD R3, R140, R153, RZ ;  /* 0x000000998c03c224 */ /* 0x001fc800078e02ff */
[-C--:B------:R-:W-:Y:S01]  /*7f30*/  @!P3 IMAD R141, R141, R153.reuse, RZ ;  /* 0x000000998d8db224 */ /* 0x080fe200078e02ff */
[----:B------:R0:W-:Y:S01]  /*7f40*/  @!P4 STG.E.U8 desc[UR36][R4.64+0xe8], R3 ;  /* 0x0000e8030400c986 */ /* 0x0001e2000c101124 */
[----:B------:R-:W-:Y:S02]  /*7f50*/  ISETP.LT.OR P4, PT, R0, 0xf2, !P1 ;  /* 0x000000f20000780c */ /* 0x000fe40004f81670 */
[-C--:B--2---:R-:W-:Y:S01]  /*7f60*/  @!P2 IMAD R9, R142, R153.reuse, RZ ;  /* 0x000000998e09a224 */ /* 0x084fe200078e02ff */
[----:B------:R-:W-:Y:S01]  /*7f70*/  @!P3 STG.E.U8 desc[UR36][R4.64+0xe9], R141 ;  /* 0x0000e98d0400b986 */ /* 0x000fe2000c101124 */
[C---:B------:R-:W-:Y:S02]  /*7f80*/  ISETP.LT.OR P3, PT, R0.reuse, 0xf1, !P1 ;  /* 0x000000f10000780c */ /* 0x040fe40004f61670 */
[----:B------:R-:W-:Y:S01]  /*7f90*/  @!P5 IMAD R143, R143, R153, RZ ;  /* 0x000000998f8fd224 */ /* 0x000fe200078e02ff */
[----:B------:R-:W-:Y:S01]  /*7fa0*/  @!P2 STG.E.U8 desc[UR36][R6.64+0xe8], R9 ;  /* 0x0000e8090600a986 */ /* 0x000fe2000c101124 */
[----:B------:R-:W-:-:S03]  /*7fb0*/  ISETP.LT.OR P2, PT, R0, 0xf1, !P0 ;  /* 0x000000f10000780c */ /* 0x000fc60004741670 */
[----:B------:R-:W-:Y:S01]  /*7fc0*/  @!P5 STG.E.U8 desc[UR36][R6.64+0xe9], R143 ;  /* 0x0000e98f0600d986 */ /* 0x000fe2000c101124 */
[----:B------:R-:W-:Y:S01]  /*7fd0*/  ISETP.LT.OR P5, PT, R0, 0xf9, !P0 ;  /* 0x000000f90000780c */ /* 0x000fe200047a1670 */
[----:B------:R-:W-:-:S04]  /*7fe0*/  @!P4 IMAD R145, R145, R153, RZ ;  /* 0x000000999191c224 */ /* 0x000fc800078e02ff */
[-C--:B-1----:R-:W-:Y:S01]  /*7ff0*/  @!P3 IMAD R11, R144, R153.reuse, RZ ;  /* 0x00000099900bb224 */ /* 0x082fe200078e02ff */
[----:B------:R-:W-:Y:S01]  /*8000*/  @!P4 STG.E.U8 desc[UR36][R4.64+0xf1], R145 ;  /* 0x0000f1910400c986 */ /* 0x000fe2000c101124 */
[C---:B------:R-:W-:Y:S02]  /*8010*/  ISETP.LT.OR P4, PT, R0.reuse, 0xf2, !P0 ;  /* 0x000000f20000780c */ /* 0x040fe40004781670 */
[C---:B------:R-:W-:Y:S01]  /*8020*/  ISETP.LT.OR P0, PT, R0.reuse, 0xfa, !P0 ;  /* 0x000000fa0000780c */ /* 0x040fe20004701670 */
[----:B------:R1:W-:Y:S01]  /*8030*/  @!P3 STG.E.U8 desc[UR36][R4.64+0xf0], R11 ;  /* 0x0000f00b0400b986 */ /* 0x0003e2000c101124 */
[----:B------:R-:W-:Y:S01]  /*8040*/  ISETP.LT.OR P3, PT, R0, 0xf9, !P1 ;  /* 0x000000f90000780c */ /* 0x000fe20004f61670 */
[----:B0-----:R-:W-:Y:S01]  /*8050*/  @!P2 IMAD R3, R146, R153, RZ ;  /* 0x000000999203a224 */ /* 0x001fe200078e02ff */
[----:B------:R-:W-:-:S04]  /*8060*/  ISETP.LT.OR P1, PT, R0, 0xfa, !P1 ;  /* 0x000000fa0000780c */ /* 0x000fc80004f21670 */
[----:B------:R0:W-:Y:S03]  /*8070*/  @!P2 STG.E.U8 desc[UR36][R6.64+0xf0], R3 ;  /* 0x0000f0030600a986 */ /* 0x0001e6000c101124 */
[-C--:B------:R-:W-:Y:S02]  /*8080*/  @!P4 IMAD R147, R147, R153.reuse, RZ ;  /* 0x000000999393c224 */ /* 0x080fe400078e02ff */
[-C--:B-1----:R-:W-:Y:S02]  /*8090*/  @!P5 IMAD R11, R150, R153.reuse, RZ ;  /* 0x00000099960bd224 */ /* 0x082fe400078e02ff */
[-C--:B------:R-:W-:Y:S01]  /*80a0*/  @!P3 IMAD R9, R148, R153.reuse, RZ ;  /* 0x000000999409b224 */ /* 0x080fe200078e02ff */
[----:B------:R0:W-:Y:S01]  /*80b0*/  @!P4 STG.E.U8 desc[UR36][R6.64+0xf1], R147 ;  /* 0x0000f1930600c986 */ /* 0x0001e2000c101124 */
[-C--:B------:R-:W-:Y:S02]  /*80c0*/  @!P1 IMAD R149, R149, R153.reuse, RZ ;  /* 0x0000009995959224 */ /* 0x080fe400078e02ff */
[----:B------:R-:W-:Y:S01]  /*80d0*/  @!P0 IMAD R151, R151, R153, RZ ;  /* 0x0000009997978224 */ /* 0x000fe200078e02ff */
[----:B------:R0:W-:Y:S04]  /*80e0*/  @!P3 STG.E.U8 desc[UR36][R4.64+0xf8], R9 ;  /* 0x0000f8090400b986 */ /* 0x0001e8000c101124 */
[----:B------:R0:W-:Y:S04]  /*80f0*/  @!P1 STG.E.U8 desc[UR36][R4.64+0xf9], R149 ;  /* 0x0000f99504009986 */ /* 0x0001e8000c101124 */
[----:B------:R0:W-:Y:S04]  /*8100*/  @!P5 STG.E.U8 desc[UR36][R6.64+0xf8], R11 ;  /* 0x0000f80b0600d986 */ /* 0x0001e8000c101124 */
[----:B------:R0:W-:Y:S02]  /*8110*/  @!P0 STG.E.U8 desc[UR36][R6.64+0xf9], R151 ;  /* 0x0000f99706008986 */ /* 0x0001e4000c101124 */
.L_x_290:
[----:B------:R-:W-:Y:S05]  /*8120*/  BSYNC B0 ;  /* 0x0000000000007941 */ /* 0x000fea0003800000 */
.L_x_32:
[----:B0-----:R-:W2:Y:S01]  /*8130*/  LDL.64 R2, [R1] ;  /* 0x0000000001027983 */ /* 0x001ea20000100a00 */
[----:B------:R-:W-:Y:S01]  /*8140*/  ULDC.64 UR4, c[0x0][0x650] ;  /* 0x0001940000047ab9 */ /* 0x000fe20000000a00 */
[----:B------:R0:W-:Y:S01]  /*8150*/  SYNCS.ARRIVE.TRANS64.A1T0 RZ, [R160+UR45], RZ ;  /* 0x000000ffa0ff79a7 */ /* 0x0001e2000810002d */
[----:B------:R-:W-:Y:S01]  /*8160*/  PRMT R0, RZ, 0x7610, R0 ;  /* 0x00007610ff007816 */ /* 0x000fe20000000000 */
[----:B------:R-:W-:Y:S02]  /*8170*/  IMAD.MOV.U32 R19, RZ, RZ, -0x1 ;  /* 0xffffffffff137424 */ /* 0x000fe400078e00ff */
[----:B------:R-:W-:Y:S01]  /*8180*/  IMAD.MOV.U32 R22, RZ, RZ, -0x1 ;  /* 0xffffffffff167424 */ /* 0x000fe200078e00ff */
[----:B--2---:R-:W-:-:S04]  /*8190*/  LEA R18, P0, R2, R18, 0x1 ;  /* 0x0000001202127211 */ /* 0x004fc800078008ff */
[----:B------:R-:W-:Y:S01]  /*81a0*/  LEA.HI.X R17, R2, R17, R23, 0x1, P0 ;  /* 0x0000001102117211 */ /* 0x000fe200000f0c17 */
[----:B------:R-:W-:Y:S01]  /*81b0*/  IMAD.MOV.U32 R2, RZ, RZ, -0x1 ;  /* 0xffffffffff027424 */ /* 0x000fe200078e00ff */
[----:B------:R-:W-:-:S04]  /*81c0*/  ISETP.GE.U32.AND P0, PT, R18, UR4, PT ;  /* 0x0000000412007c0c */ /* 0x000fc8000bf06070 */
[----:B------:R-:W-:-:S13]  /*81d0*/  ISETP.GE.U32.AND.EX P0, PT, R17, UR5, PT, P0 ;  /* 0x0000000511007c0c */ /* 0x000fda000bf06100 */
[----:B0-----:R-:W-:Y:S05]  /*81e0*/  @P0 BRA `(.L_x_291) ;  /* 0x0000000400700947 */ /* 0x001fea0003800000 */
[----:B------:R-:W0:Y:S01]  /*81f0*/  S2R R10, SR_CTAID.X ;  /* 0x00000000000a7919 */ /* 0x000e220000002500 */
[----:B------:R-:W2:Y:S01]  /*8200*/  LDC.64 R8, c[0x0][0x628] ;  /* 0x00018a00ff087b82 */ /* 0x000ea20000000a00 */
[----:B------:R-:W-:Y:S01]  /*8210*/  ULDC UR4, c[0x0][0x150] ;  /* 0x0000540000047ab9 */ /* 0x000fe20000000800 */
[----:B---3--:R-:W-:Y:S01]  /*8220*/  IMAD.MOV.U32 R6, RZ, RZ, R18 ;  /* 0x000000ffff067224 */ /* 0x008fe200078e0012 */
[----:B------:R-:W3:Y:S01]  /*8230*/  S2R R20, SR_CTAID.Y ;  /* 0x0000000000147919 */ /* 0x000ee20000002600 */
[----:B------:R-:W-:-:S04]  /*8240*/  IMAD.MOV.U32 R7, RZ, RZ, R17 ;  /* 0x000000ffff077224 */ /* 0x000fc800078e0011 */
[----:B------:R-:W1:Y:S08]  /*8250*/  LDC R15, c[0x0][0x144] ;  /* 0x00005100ff0f7b82 */ /* 0x000e700000000800 */
[----:B------:R-:W1:Y:S08]  /*8260*/  LDC R0, c[0x0][0x630] ;  /* 0x00018c00ff007b82 */ /* 0x000e700000000800 */
[----:B------:R-:W1:Y:S01]  /*8270*/  LDC.64 R12, c[0x0][0x620] ;  /* 0x00018800ff0c7b82 */ /* 0x000e620000000a00 */
[----:B--2---:R-:W-:-:S04]  /*8280*/  ISETP.NE.U32.AND P0, PT, R8, RZ, PT ;  /* 0x000000ff0800720c */ /* 0x004fc80003f05070 */
[----:B------:R-:W-:Y:S02]  /*8290*/  ISETP.NE.AND.EX P0, PT, R9, RZ, PT, P0 ;  /* 0x000000ff0900720c */ /* 0x000fe40003f05300 */
[----:B0-----:R-:W-:-:S05]  /*82a0*/  I2FP.F32.U32 R2, R10 ;  /* 0x0000000a00027245 */ /* 0x001fca0000201000 */
[----:B------:R-:W-:-:S04]  /*82b0*/  FMUL R2, R2, UR4 ;  /* 0x0000000402027c20 */ /* 0x000fc80008400000 */
[----:B------:R0:W2:Y:S02]  /*82c0*/  F2I.U32.TRUNC.NTZ R14, R2 ;  /* 0x00000002000e7305 */ /* 0x0000a4000020f000 */
[----:B---3--:R-:W-:Y:S05]  /*82d0*/  @!P0 BRA `(.L_x_292) ;  /* 0x0000000000288947 */ /* 0x008fea0003800000 */
[----:B------:R-:W3:Y:S02]  /*82e0*/  LDC R3, c[0x0][0x634] ;  /* 0x00018d00ff037b82 */ /* 0x000ee40000000800 */
[----:B---3--:R-:W-:-:S05]  /*82f0*/  IADD3 R7, P0, R18, R3, RZ ;  /* 0x0000000312077210 */ /* 0x008fca0007f1e0ff */
[----:B-1----:R-:W-:-:S04]  /*8300*/  IMAD.X R11, RZ, RZ, R17, P0 ;  /* 0x000000ffff0b7224 */ /* 0x002fc800000e0611 */
[----:B0-----:R-:W-:-:S04]  /*8310*/  IMAD.WIDE.U32 R2, R11, R8, RZ ;  /* 0x000000080b027225 */ /* 0x001fc800078e00ff */
[----:B----4-:R-:W-:-:S04]  /*8320*/  IMAD.WIDE.U32 R4, P0, R7, R9, R2 ;  /* 0x0000000907047225 */ /* 0x010fc80007800002 */
[----:B------:R-:W-:-:S04]  /*8330*/  IMAD.WIDE.U32 R2, R7, R8, RZ ;  /* 0x0000000807027225 */ /* 0x000fc800078e00ff */
[----:B------:R-:W-:Y:S01]  /*8340*/  IMAD.X R7, RZ, RZ, RZ, P0 ;  /* 0x000000ffff077224 */ /* 0x000fe200000e06ff */
[----:B------:R-:W-:Y:S01]  /*8350*/  IADD3 RZ, P0, R3, R4, RZ ;  /* 0x0000000403ff7210 */ /* 0x000fe20007f1e0ff */
[----:B------:R-:W-:-:S04]  /*8360*/  IMAD.MOV.U32 R6, RZ, RZ, R5 ;  /* 0x000000ffff067224 */ /* 0x000fc800078e0005 */
[----:B------:R-:W-:-:S08]  /*8370*/  IMAD.WIDE.U32.X R6, R11, R9, R6, P0 ;  /* 0x000000090b067225 */ /* 0x000fd000000e0406 */
.L_x_292:
[----:B------:R-:W3:Y:S01]  /*8380*/  LDC.64 R26, c[0x0][0x640] ;  /* 0x00019000ff1a7b82 */ /* 0x000ee20000000a00 */
[-C--:B-1----:R-:W-:Y:S01]  /*8390*/  SHF.R.U64 R11, R6, R0.reuse, R7 ;  /* 0x00000000060b7219 */ /* 0x082fe20000001207 */
[----:B------:R-:W-:Y:S01]  /*83a0*/  IMAD.MOV.U32 R19, RZ, RZ, R17 ;  /* 0x000000ffff137224 */ /* 0x000fe200078e0011 */
[----:B------:R-:W-:Y:S01]  /*83b0*/  SHF.R.U32.HI R0, RZ, R0, R7 ;  /* 0x00000000ff007219 */ /* 0x000fe20000011607 */
[----:B--2---:R-:W-:Y:S01]  /*83c0*/  IMAD.MOV R14, RZ, RZ, -R14 ;  /* 0x000000ffff0e7224 */ /* 0x004fe200078e0a0e */
[----:B----4-:R-:W-:Y:S01]  /*83d0*/  IADD3 R5, P0, RZ, -R11, RZ ;  /* 0x8000000bff057210 */ /* 0x010fe20007f1e0ff */
[----:B------:R-:W-:Y:S01]  /*83e0*/  ULDC UR4, c[0x0][0x154] ;  /* 0x0000550000047ab9 */ /* 0x000fe20000000800 */
[----:B------:R-:W-:Y:S01]  /*83f0*/  IMAD.MOV.U32 R7, RZ, RZ, 0x1 ;  /* 0x00000001ff077424 */ /* 0x000fe200078e00ff */
[----:B------:R-:W1:Y:S01]  /*8400*/  LDC R4, c[0x0][0x618] ;  /* 0x00018600ff047b82 */ /* 0x000e620000000800 */
[----:B------:R-:W-:Y:S02]  /*8410*/  IMAD R22, R15, R14, R10 ;  /* 0x0000000e0f167224 */ /* 0x000fe400078e020a */
[----:B------:R-:W-:-:S04]  /*8420*/  IMAD.X R3, RZ, RZ, ~R0, P0 ;  /* 0x000000ffff037224 */ /* 0x000fc800000e0e00 */
[-C--:B------:R-:W-:Y:S01]  /*8430*/  IMAD R0, R3, R12.reuse, RZ ;  /* 0x0000000c03007224 */ /* 0x080fe200078e02ff */
[----:B------:R-:W2:Y:S01]  /*8440*/  LDC R6, c[0x0][0x608] ;  /* 0x00018200ff067b82 */ /* 0x000ea20000000800 */
[----:B0-----:R-:W-:-:S04]  /*8450*/  IMAD.WIDE.U32 R2, R5, R12, R18 ;  /* 0x0000000c05027225 */ /* 0x001fc800078e0012 */
[----:B------:R-:W-:Y:S01]  /*8460*/  IMAD R5, R5, R13, R0 ;  /* 0x0000000d05057224 */ /* 0x000fe200078e0200 */
[----:B------:R-:W-:Y:S02]  /*8470*/  I2FP.F32.U32 R0, R20 ;  /* 0x0000001400007245 */ /* 0x000fe40000201000 */
[----:B------:R-:W0:Y:S01]  /*8480*/  LDC R24, c[0x0][0x658] ;  /* 0x00019600ff187b82 */ /* 0x000e220000000800 */
[----:B------:R-:W-:Y:S01]  /*8490*/  IMAD.IADD R3, R3, 0x1, R5 ;  /* 0x0000000103037824 */ /* 0x000fe200078e0205 */
[----:B---3--:R-:W-:Y:S01]  /*84a0*/  ISETP.NE.U32.AND P0, PT, R26, RZ, PT ;  /* 0x000000ff1a00720c */ /* 0x008fe20003f05070 */
[----:B------:R-:W-:Y:S01]  /*84b0*/  FMUL R0, R0, UR4 ;  /* 0x0000000400007c20 */ /* 0x000fe20008400000 */
[----:B------:R-:W-:Y:S02]  /*84c0*/  IMAD.MOV.U32 R5, RZ, RZ, -0x1 ;  /* 0xffffffffff057424 */ /* 0x000fe400078e00ff */
[----:B------:R-:W-:Y:S01]  /*84d0*/  ISETP.NE.AND.EX P0, PT, R27, RZ, PT, P0 ;  /* 0x000000ff1b00720c */ /* 0x000fe20003f05300 */
[----:B------:R3:W4:Y:S01]  /*84e0*/  F2I.U32.TRUNC.NTZ R12, R0 ;  /* 0x00000000000c7305 */ /* 0x000722000020f000 */
[----:B------:R-:W3:Y:S01]  /*84f0*/  LDC R15, c[0x0][0x148] ;  /* 0x00005200ff0f7b82 */ /* 0x000ee20000000800 */
[----:B-1----:R-:W-:-:S02]  /*8500*/  SHF.R.U64 R10, R2, R4, R3 ;  /* 0x00000004020a7219 */ /* 0x002fc40000001203 */
[----:B------:R-:W-:-:S05]  /*8510*/  SHF.R.U32.HI R3, RZ, R4, R3 ;  /* 0x00000004ff037219 */ /* 0x000fca0000011603 */
[----:B------:R-:W1:Y:S01]  /*8520*/  LDC R14, c[0x0][0x600] ;  /* 0x00018000ff0e7b82 */ /* 0x000e620000000800 */
[-CC-:B--2---:R-:W-:Y:S02]  /*8530*/  SHF.R.U64 R8, R10, R6.reuse, R3.reuse ;  /* 0x000000060a087219 */ /* 0x184fe40000001203 */
[----:B------:R-:W-:-:S05]  /*8540*/  SHF.R.U32.HI R3, RZ, R6, R3 ;  /* 0x00000006ff037219 */ /* 0x000fca0000011603 */
[----:B------:R-:W2:Y:S01]  /*8550*/  LDC R21, c[0x0][0x648] ;  /* 0x00019200ff157b82 */ /* 0x000ea20000000800 */
[-CC-:B0-----:R-:W-:Y:S02]  /*8560*/  SHF.R.U64 R13, R8, R24.reuse, R3.reuse ;  /* 0x00000018080d7219 */ /* 0x181fe40000001203 */
[-C--:B------:R-:W-:Y:S02]  /*8570*/  SHF.L.U32 R5, R5, R24.reuse, RZ ;  /* 0x0000001805057219 */ /* 0x080fe400000006ff */
[-C--:B------:R-:W-:Y:S01]  /*8580*/  SHF.R.U32.HI R3, RZ, R24.reuse, R3 ;  /* 0x00000018ff037219 */ /* 0x080fe20000011603 */
[----:B------:R-:W-:Y:S01]  /*8590*/  IMAD.MOV.U32 R2, RZ, RZ, R13 ;  /* 0x000000ffff027224 */ /* 0x000fe200078e000d */
[----:B------:R-:W-:Y:S01]  /*85a0*/  SHF.L.U32 R24, R7, R24, RZ ;  /* 0x0000001807187219 */ /* 0x000fe200000006ff */
[----:B------:R-:W0:Y:S01]  /*85b0*/  LDC R25, c[0x0][0x638] ;  /* 0x00018e00ff197b82 */ /* 0x000e220000000800 */
[----:B------:R-:W-:-:S07]  /*85c0*/  LOP3.LUT R19, RZ, R5, RZ, 0x33, !PT ;  /* 0x00000005ff137212 */ /* 0x000fce00078e33ff */
[----:B------:R-:W0:Y:S01]  /*85d0*/  LDC R28, c[0x0][0x610] ;  /* 0x00018400ff1c7b82 */ /* 0x000e220000000800 */
[----:B----4-:R-:W-:Y:S05]  /*85e0*/  @!P0 BRA `(.L_x_293) ;  /* 0x0000000000288947 */ /* 0x010fea0003800000 */
[----:B---3--:R-:W3:Y:S02]  /*85f0*/  LDC R0, c[0x0][0x64c] ;  /* 0x00019300ff007b82 */ /* 0x008ee40000000800 */
[----:B---3--:R-:W-:-:S05]  /*8600*/  IADD3 R7, P0, R13, R0, RZ ;  /* 0x000000000d077210 */ /* 0x008fca0007f1e0ff */
        /* <DEDUP_REMOVED lines=8> */
.L_x_293:
[----:B------:R-:W4:Y:S01]  /*8690*/  LDC R4, c[0x0][0x65c] ;  /* 0x00019700ff047b82 */ /* 0x000f220000000800 */
[----:B--23--:R-:W-:Y:S01]  /*86a0*/  SHF.R.U64 R0, R2, R21, R3 ;  /* 0x0000001502007219 */ /* 0x00cfe20000001203 */
[----:B-1----:R-:W-:Y:S01]  /*86b0*/  VIADD R3, R14, 0xffffffff ;  /* 0xffffffff0e037836 */ /* 0x002fe20000000000 */
[----:B------:R-:W-:Y:S01]  /*86c0*/  LOP3.LUT R19, R8, R19, RZ, 0xc0, !PT ;  /* 0x0000001308137212 */ /* 0x000fe200078ec0ff */
[----:B------:R-:W-:Y:S02]  /*86d0*/  IMAD.MOV R12, RZ, RZ, -R12 ;  /* 0x000000ffff0c7224 */ /* 0x000fe400078e0a0c */
[----:B------:R-:W-:Y:S01]  /*86e0*/  IMAD.MOV R2, RZ, RZ, -R0 ;  /* 0x000000ffff027224 */ /* 0x000fe200078e0a00 */
[----:B------:R-:W-:Y:S01]  /*86f0*/  LOP3.LUT R3, R10, R3, RZ, 0xc0, !PT ;  /* 0x000000030a037212 */ /* 0x000fe200078ec0ff */
[----:B------:R-:W-:Y:S02]  /*8700*/  IMAD R19, R24, R0, R19 ;  /* 0x0000000018137224 */ /* 0x000fe400078e0213 */
[----:B0-----:R-:W-:-:S04]  /*8710*/  IMAD R0, R2, R25, R13 ;  /* 0x0000001902007224 */ /* 0x001fc800078e020d */
[----:B------:R-:W-:Y:S01]  /*8720*/  IMAD R2, R0, R14, R3 ;  /* 0x0000000e00027224 */ /* 0x000fe200078e0203 */
[----:B----4-:R-:W-:Y:S01]  /*8730*/  ISETP.NE.AND P0, PT, R4, 0x1, PT ;  /* 0x000000010400780c */ /* 0x010fe20003f05270 */
[----:B------:R-:W-:-:S05]  /*8740*/  IMAD.MOV.U32 R4, RZ, RZ, 0x1 ;  /* 0x00000001ff047424 */ /* 0x000fca00078e00ff */
[----:B------:R-:W-:-:S07]  /*8750*/  PRMT R0, R4, 0x7610, R0 ;  /* 0x0000761004007816 */ /* 0x000fce0000000000 */
[----:B------:R-:W-:-:S04]  /*8760*/  @P0 IMAD R22, R15, R12, R20 ;  /* 0x0000000c0f160224 */ /* 0x000fc800078e0214 */
[----:B------:R-:W-:-:S05]  /*8770*/  IMAD R19, R19, R28, R22 ;  /* 0x0000001c13137224 */ /* 0x000fca00078e0216 */
[----:B------:R-:W-:Y:S02]  /*8780*/  SEL R22, R2, R19, !P0 ;  /* 0x0000001302167207 */ /* 0x000fe40004000000 */
[----:B------:R-:W-:Y:S01]  /*8790*/  SEL R19, R19, R2, !P0 ;  /* 0x0000000213137207 */ /* 0x000fe20004000000 */
[----:B------:R-:W-:-:S07]  /*87a0*/  IMAD.MOV.U32 R2, RZ, RZ, R11 ;  /* 0x000000ffff027224 */ /* 0x000fce00078e000b */
.L_x_291:
[----:B------:R-:W-:Y:S02]  /*87b0*/  LOP3.LUT P0, RZ, R0, 0xff, RZ, 0xc0, !PT ;  /* 0x000000ff00ff7812 */ /* 0x000fe4000780c0ff */
[----:B------:R-:W-:-:S11]  /*87c0*/  LOP3.LUT R163, R163, 0x1, RZ, 0x3c, !PT ;  /* 0x00000001a3a37812 */ /* 0x000fd600078e3cff */
[----:B------:R-:W-:Y:S05]  /*87d0*/  @P0 BRA `(.L_x_294) ;  /* 0xffffff8c00200947 */ /* 0x000fea000383ffff */
[----:B------:R-:W-:Y:S05]  /*87e0*/  EXIT ;  /* 0x000000000000794d */ /* 0x000fea0003800000 */
.L_x_13:
[----:B------:R-:W-:-:S08]  /*87f0*/  ISETP.NE.AND P0, PT, R0, RZ, PT ;  /* 0x000000ff0000720c */ /* 0x000fd00003f05270 */
[----:B0-----:R-:W0:-:S00]  /*8800*/  USETMAXREG.DEALLOC.CTAPOOL 0x28 ;  /* 0x00000028000079c8 */ /* 0x001e0000080e0500 */
[----:B------:R-:W-:Y:S05]  /*8810*/  @P0 EXIT ;  /* 0x000000000000094d */ /* 0x000fea0003800000 */
[----:B0-----:R-:W-:Y:S01]  /*8820*/  LOP3.LUT P0, RZ, R8, 0xff, RZ, 0xc0, !PT ;  /* 0x000000ff08ff7812 */ /* 0x001fe2000780c0ff */
[----:B------:R-:W-:Y:S02]  /*8830*/  IMAD.MOV.U32 R0, RZ, RZ, 0x1 ;  /* 0x00000001ff007424 */ /* 0x000fe400078e00ff */
[----:B------:R-:W-:-:S10]  /*8840*/  IMAD.MOV.U32 R7, RZ, RZ, RZ ;  /* 0x000000ffff077224 */ /* 0x000fd400078e00ff */
[----:B------:R-:W-:Y:S05]  /*8850*/  @!P0 BRA `(.L_x_295) ;  /* 0x0000000c001c8947 */ /* 0x000fea0003800000 */
[----:B------:R-:W-:Y:S01]  /*8860*/  LOP3.LUT P0, RZ, R4, 0x1f, RZ, 0xc0, !PT ;  /* 0x0000001f04ff7812 */ /* 0x000fe2000780c0ff */
[----:B------:R-:W-:Y:S01]  /*8870*/  ULDC UR5, c[0x0][0x658] ;  /* 0x0001960000057ab9 */ /* 0x000fe20000000800 */
[----:B------:R-:W-:Y:S01]  /*8880*/  UMOV UR6, 0xffffffff ;  /* 0xffffffff00067882 */ /* 0x000fe20000000000 */
[----:B------:R-:W-:Y:S01]  /*8890*/  BSSY B0, `(.L_x_295) ;  /* 0x00000c3000007945 */ /* 0x000fe20003800000 */
[----:B------:R-:W-:Y:S01]  /*88a0*/  USHF.L.U32 UR6, UR6, UR5, URZ ;  /* 0x0000000506067299 */ /* 0x000fe2000800063f */
[C---:B------:R-:W-:Y:S01]  /*88b0*/  ISETP.NE.AND P2, PT, R3.reuse, RZ, PT ;  /* 0x000000ff0300720c */ /* 0x040fe20003f45270 */
[----:B------:R-:W-:Y:S01]  /*88c0*/  IMAD.MOV.U32 R8, RZ, RZ, 0x1 ;  /* 0x00000001ff087424 */ /* 0x000fe200078e00ff */
[----:B------:R-:W-:Y:S01]  /*88d0*/  ISETP.NE.OR P0, PT, R3, RZ, !P0 ;  /* 0x000000ff0300720c */ /* 0x000fe20004705670 */
[----:B------:R-:W-:Y:S01]  /*88e0*/  IMAD.MOV.U32 R0, RZ, RZ, 0x1 ;  /* 0x00000001ff007424 */ /* 0x000fe200078e00ff */
[----:B------:R-:W-:Y:S01]  /*88f0*/  LOP3.LUT R6, R16, 0x2, RZ, 0xfc, !PT ;  /* 0x0000000210067812 */ /* 0x000fe200078efcff */
[----:B------:R-:W-:Y:S01]  /*8900*/  IMAD.MOV.U32 R7, RZ, RZ, RZ ;  /* 0x000000ffff077224 */ /* 0x000fe200078e00ff */
[----:B------:R-:W-:Y:S01]  /*8910*/  ULDC UR4, c[0x0][0x600] ;  /* 0x0001800000047ab9 */ /* 0x000fe20000000800 */
[----:B------:R-:W-:Y:S01]  /*8920*/  UMOV UR7, 0x1 ;  /* 0x0000000100077882 */ /* 0x000fe20000000000 */
[----:B------:R-:W-:-:S02]  /*8930*/  UIADD3 UR19, UR40, 0x1, URZ ;  /* 0x0000000128137890 */ /* 0x000fc4000fffe03f */
[----:B------:R-:W-:Y:S02]  /*8940*/  UIADD3 UR15, UR4, -0x1, URZ ;  /* 0xffffffff040f7890 */ /* 0x000fe4000fffe03f */
[----:B------:R-:W-:Y:S02]  /*8950*/  USHF.L.U32 UR17, UR7, UR5, URZ ;  /* 0x0000000507117299 */ /* 0x000fe4000800063f */
[----:B------:R-:W-:Y:S01]  /*8960*/  ULOP3.LUT UR16, URZ, UR6, URZ, 0x33, !UPT ;  /* 0x000000063f107292 */ /* 0x000fe2000f8e333f */
[----:B------:R-:W-:-:S11]  /*8970*/  ULDC.64 UR20, c[0x0][0x198] ;  /* 0x0000660000147ab9 */ /* 0x000fd60000000a00 */
.L_x_307:
[----:B------:R-:W-:-:S03]  /*8980*/  UMOV UR4, 0xffffffff ;  /* 0xffffffff00047882 */ /* 0x000fc60000000000 */
[----:B------:R-:W-:Y:S05]  /*8990*/  BRA.DIV UR4, `(.L_x_296) ;  /* 0x0000001204287947 */ /* 0x000fea000b800000 */
[----:B------:R-:W-:-:S13]  /*89a0*/  ELECT P6, URZ, PT ;  /* 0x00000000003f782f */ /* 0x000fda00038c0000 */
.L_x_322:
[----:B------:R-:W0:Y:S01]  /*89b0*/  LDC R3, c[0x0][0x28c] ;  /* 0x0000a300ff037b82 */ /* 0x000e220000000800 */
[----:B------:R-:W-:Y:S01]  /*89c0*/  BSSY B1, `(.L_x_297) ;  /* 0x0000037000017945 */ /* 0x000fe20003800000 */
[----:B0-----:R-:W-:-:S13]  /*89d0*/  ISETP.LT.OR P6, PT, R3, 0x1, !P6 ;  /* 0x000000010300780c */ /* 0x001fda00077c1670 */
[----:B------:R-:W-:Y:S05]  /*89e0*/  @P6 BRA `(.L_x_298) ;  /* 0x0000000000d06947 */ /* 0x000fea0003800000 */
[----:B------:R-:W-:Y:S02]  /*89f0*/  IMAD.SHL.U32 R22, R22, 0x100, RZ ;  /* 0x0000010016167824 */ /* 0x000fe400078e00ff */
[----:B------:R-:W-:Y:S02]  /*8a00*/  IMAD.SHL.U32 R19, R19, 0x40, RZ ;  /* 0x0000004013137824 */ /* 0x000fe400078e00ff */
[----:B------:R-:W-:Y:S02]  /*8a10*/  IMAD.MOV.U32 R12, RZ, RZ, RZ ;  /* 0x000000ffff0c7224 */ /* 0x000fe400078e00ff */
[----:B------:R-:W-:Y:S02]  /*8a20*/  IMAD.U32 R13, RZ, RZ, UR19 ;  /* 0x00000013ff0d7e24 */ /* 0x000fe4000f8e00ff */
[----:B------:R-:W-:Y:S02]  /*8a30*/  IMAD.MOV.U32 R3, RZ, RZ, R0 ;  /* 0x000000ffff037224 */ /* 0x000fe400078e0000 */
[----:B------:R-:W-:-:S07]  /*8a40*/  IMAD.MOV.U32 R4, RZ, RZ, R7 ;  /* 0x000000ffff047224 */ /* 0x000fce00078e0007 */
.L_x_302:
[----:B------:R-:W0:Y:S01]  /*8a50*/  S2R R10, SR_CgaCtaId ;  /* 0x00000000000a7919 */ /* 0x000e220000008800 */
[----:B------:R-:W-:Y:S01]  /*8a60*/  MOV R5, 0x400 ;  /* 0x0000040000057802 */ /* 0x000fe20000000f00 */
[----:B------:R-:W1:Y:S03]  /*8a70*/  @!P2 LDC R9, c[0x0][0x500] ;  /* 0x00014000ff09ab82 */ /* 0x000e660000000800 */
[----:B0-----:R-:W-:Y:S02]  /*8a80*/  LEA R11, R10, R5, 0x18 ;  /* 0x000000050a0b7211 */ /* 0x001fe400078ec0ff */
[----:B------:R-:W-:-:S03]  /*8a90*/  SHF.L.U32 R5, R3, 0x1f, RZ ;  /* 0x0000001f03057819 */ /* 0x000fc600000006ff */
[----:B------:R-:W-:-:S04]  /*8aa0*/  IMAD R10, R4, 0x8, R11 ;  /* 0x00000008040a7824 */ /* 0x000fc800078e020b */
[----:B------:R-:W0:Y:S02]  /*8ab0*/  SYNCS.PHASECHK.TRANS64.TRYWAIT P1, [R10+URZ+0x30], R5 ;  /* 0x000030050a0075a7 */ /* 0x000e24000802017f */
[----:B01----:R-:W-:Y:S05]  /*8ac0*/  @!P1 BRA `(.L_x_299) ;  /* 0x0000000c00fc9947 */ /* 0x003fea0003800000 */
.L_x_323:
[----:B0-----:R-:W-:Y:S01]  /*8ad0*/  PRMT R5, R6, 0x9910, RZ ;  /* 0x0000991006057816 */ /* 0x001fe200000000ff */
[----:B------:R0:W-:Y:S03]  /*8ae0*/  @!P2 SYNCS.ARRIVE.TRANS64 RZ, [R10+URZ], R9 ;  /* 0x000000090affa9a7 */ /* 0x0001e6000800003f */
[----:B------:R-:W-:-:S13]  /*8af0*/  ISETP.NE.AND P1, PT, R5, 0x2, PT ;  /* 0x000000020500780c */ /* 0x000fda0003f25270 */
[----:B0-----:R-:W-:Y:S05]  /*8b00*/  @P1 BRA `(.L_x_300) ;  /* 0x0000000000041947 */ /* 0x001fea0003800000 */
[----:B------:R-:W-:Y:S01]  /*8b10*/  BPT.TRAP 0x1 ;  /* 0x000000040000795c */ /* 0x000fe20000300000 */
.L_x_300:
[----:B------:R-:W-:Y:S05]  /*8b20*/  @P0 BRA `(.L_x_301) ;  /* 0x0000000000040947 */ /* 0x000fea0003800000 */
[----:B------:R-:W-:Y:S01]  /*8b30*/  BPT.TRAP 0x1 ;  /* 0x000000040000795c */ /* 0x000fe20000300000 */
.L_x_301:
[--C-:B------:R-:W-:Y:S01]  /*8b40*/  IMAD R5, R4, 0x1000, R11.reuse ;  /* 0x0000100004057824 */ /* 0x100fe200078e020b */
[----:B------:R-:W-:Y:S01]  /*8b50*/  R2UR UR9, R10 ;  /* 0x000000000a0972ca */ /* 0x000fe200000e0000 */
[C---:B------:R-:W-:Y:S01]  /*8b60*/  IMAD R11, R4.reuse, 0x4000, R11 ;  /* 0x00004000040b7824 */ /* 0x040fe200078e020b */
[----:B------:R-:W-:Y:S01]  /*8b70*/  UIADD3 UR4, UP0, UR20, 0xf0, URZ ;  /* 0x000000f014047890 */ /* 0x000fe2000ff1e03f */
[----:B------:R-:W-:Y:S01]  /*8b80*/  VIADD R13, R13, 0xffffffff ;  /* 0xffffffff0d0d7836 */ /* 0x000fe20000000000 */
[----:B------:R-:W-:Y:S01]  /*8b90*/  R2UR UR5, R5 ;  /* 0x00000000050572ca */ /* 0x000fe200000e0000 */
[----:B------:R-:W-:Y:S01]  /*8ba0*/  UIADD3 UR22, UP1, UR20, 0x1f0, URZ ;  /* 0x000001f014167890 */ /* 0x000fe2000ff3e03f */
[----:B------:R-:W-:Y:S01]  /*8bb0*/  R2UR UR8, R11 ;  /* 0x000000000b0872ca */ /* 0x000fe200000e0000 */
[----:B------:R-:W-:Y:S01]  /*8bc0*/  VIADD R4, R4, 0x1 ;  /* 0x0000000104047836 */ /* 0x000fe20000000000 */
[----:B------:R-:W-:Y:S01]  /*8bd0*/  R2UR UR11, R19 ;  /* 0x00000000130b72ca */ /* 0x000fe200000e0000 */
[----:B------:R-:W-:Y:S01]  /*8be0*/  UIADD3.X UR23, URZ, UR21, URZ, UP1, !UPT ;  /* 0x000000153f177290 */ /* 0x000fe20008ffe43f */
[----:B------:R-:W-:Y:S01]  /*8bf0*/  R2UR UR10, R12 ;  /* 0x000000000c0a72ca */ /* 0x000fe200000e0000 */
[----:B------:R-:W-:Y:S01]  /*8c00*/  UMOV UR6, 0x0 ;  /* 0x0000000000067882 */ /* 0x000fe20000000000 */
[----:B------:R-:W-:Y:S01]  /*8c10*/  R2UR UR12, R2 ;  /* 0x00000000020c72ca */ /* 0x000fe200000e0000 */
[----:B------:R-:W-:Y:S01]  /*8c20*/  UMOV UR7, 0x10000000 ;  /* 0x1000000000077882 */ /* 0x000fe20000000000 */
[----:B------:R-:W-:Y:S01]  /*8c30*/  R2UR UR18, R22 ;  /* 0x00000000161272ca */ /* 0x000fe200000e0000 */
[----:B------:R-:W-:Y:S01]  /*8c40*/  VIADD R12, R12, 0x40 ;  /* 0x000000400c0c7836 */ /* 0x000fe20000000000 */
[----:B------:R-:W-:Y:S01]  /*8c50*/  ISETP.GT.AND P3, PT, R13, 0x1, PT ;  /* 0x000000010d00780c */ /* 0x000fe20003f64270 */
[----:B------:R-:W-:Y:S01]  /*8c60*/  UIADD3 UR13, UR5, 0x180, URZ ;  /* 0x00000180050d7890 */ /* 0x000fe2000fffe03f */
[----:B------:R-:W-:Y:S01]  /*8c70*/  ISETP.NE.AND P1, PT, R4, 0x6, PT ;  /* 0x000000060400780c */ /* 0x000fe20003f25270 */
[----:B------:R-:W-:-:S02]  /*8c80*/  UIADD3.X UR5, URZ, UR21, URZ, UP0, !UPT ;  /* 0x000000153f057290 */ /* 0x000fc400087fe43f */
[----:B------:R-:W-:Y:S01]  /*8c90*/  UIADD3 UR14, UR8, 0x6180, URZ ;  /* 0x00006180080e7890 */ /* 0x000fe2000fffe03f */
[----:B------:R-:W-:Y:S02]  /*8ca0*/  SEL R10, RZ, 0x1, P1 ;  /* 0x00000001ff0a7807 */ /* 0x000fe40000800000 */
[----:B------:R-:W-:Y:S01]  /*8cb0*/  UMOV UR8, UR13 ;  /* 0x0000000d00087c82 */ /* 0x000fe20008000000 */
[----:B------:R-:W-:Y:S02]  /*8cc0*/  SEL R4, R4, RZ, P1 ;  /* 0x000000ff04047207 */ /* 0x000fe40000800000 */
[----:B------:R-:W-:Y:S01]  /*8cd0*/  LOP3.LUT R3, R3, R10, RZ, 0x3c, !PT ;  /* 0x0000000a03037212 */ /* 0x000fe200078e3cff */
[----:B------:R0:W-:Y:S02]  /*8ce0*/  UTMALDG.3D [UR8], [UR4], desc[UR6] ;  /* 0x00000608040075b4 */ /* 0x0001e40008011000 */
[----:B0-----:R-:W-:Y:S01]  /*8cf0*/  UMOV UR8, UR14 ;  /* 0x0000000e00087c82 */ /* 0x001fe20008000000 */
[----:B------:R-:W-:-:S02]  /*8d00*/  UMOV UR11, UR18 ;  /* 0x00000012000b7c82 */ /* 0x000fc40008000000 */
[----:B------:R0:W-:Y:S02]  /*8d10*/  UTMALDG.3D [UR8], [UR22], desc[UR6] ;  /* 0x00000608160075b4 */ /* 0x0001e40008011000 */
[----:B0-----:R-:W-:Y:S05]  /*8d20*/  @P3 BRA `(.L_x_302) ;  /* 0xfffffffc00483947 */ /* 0x001fea000383ffff */
.L_x_298:
[----:B------:R-:W-:Y:S05]  /*8d30*/  BSYNC B1 ;  /* 0x0000000000017941 */ /* 0x000fea0003800000 */
.L_x_297:
[----:B------:R-:W2:Y:S01]  /*8d40*/  LDL.64 R10, [R1] ;  /* 0x00000000010a7983 */ /* 0x000ea20000100a00 */
[----:B------:R-:W-:Y:S01]  /*8d50*/  LOP3.LUT P4, RZ, R8, 0xff, RZ, 0xc0, !PT ;  /* 0x000000ff08ff7812 */ /* 0x000fe2000788c0ff */
[----:B------:R-:W-:Y:S01]  /*8d60*/  VIADD R4, R7, UR40 ;  /* 0x0000002807047c36 */ /* 0x000fe20008000000 */
[----:B------:R-:W-:Y:S01]  /*8d70*/  ULDC.64 UR4, c[0x0][0x650] ;  /* 0x0001940000047ab9 */ /* 0x000fe20000000a00 */
[----:B------:R-:W-:Y:S01]  /*8d80*/  IMAD.U32 R7, RZ, RZ, UR40 ;  /* 0x00000028ff077e24 */ /* 0x000fe2000f8e00ff */
[----:B------:R-:W-:Y:S01]  /*8d90*/  UISETP.GE.U32.AND UP0, UPT, UR40, 0x6, UPT ;  /* 0x000000062800788c */ /* 0x000fe2000bf06070 */
[----:B------:R-:W-:Y:S01]  /*8da0*/  BSSY B1, `(.L_x_303) ;  /* 0x000006f000017945 */ /* 0x000fe20003800000 */
[----:B------:R-:W-:Y:S01]  /*8db0*/  ISETP.GT.U32.AND P1, PT, R4, 0x5, PT ;  /* 0x000000050400780c */ /* 0x000fe20003f24070 */
[----:B------:R-:W-:Y:S01]  /*8dc0*/  IMAD.MOV.U32 R19, RZ, RZ, -0x1 ;  /* 0xffffffffff137424 */ /* 0x000fe200078e00ff */
[----:B------:R-:W-:Y:S01]  /*8dd0*/  PRMT R8, RZ, 0x7610, R8 ;  /* 0x00007610ff087816 */ /* 0x000fe20000000008 */
[----:B------:R-:W-:Y:S01]  /*8de0*/  IMAD.MOV.U32 R22, RZ, RZ, -0x1 ;  /* 0xffffffffff167424 */ /* 0x000fe200078e00ff */
[----:B------:R-:W-:-:S02]  /*8df0*/  ISETP.LT.U32.AND P1, PT, R7, 0x6, P1 ;  /* 0x000000060700780c */ /* 0x000fc40000f21070 */
[----:B------:R-:W-:Y:S01]  /*8e00*/  PLOP3.LUT P3, PT, PT, PT, UP0, 0x80, 0x0 ;  /* 0x000000000000781c */ /* 0x000fe20003f6f008 */
[----:B------:R-:W0:Y:S01]  /*8e10*/  @P4 S2R R3, SR_CgaCtaId ;  /* 0x0000000000034919 */ /* 0x000e220000008800 */
[----:B------:R-:W-:-:S04]  /*8e20*/  @P4 MOV R2, 0x400 ;  /* 0x0000040000024802 */ /* 0x000fc80000000f00 */
[----:B0-----:R-:W-:Y:S01]  /*8e30*/  @P4 LEA R5, R3, R2, 0x18 ;  /* 0x0000000203054211 */ /* 0x001fe200078ec0ff */
[----:B------:R-:W-:-:S03]  /*8e40*/  IMAD.WIDE.U32 R2, R4, -0x55555555, RZ ;  /* 0xaaaaaaab04027825 */ /* 0x000fc600078e00ff */
[----:B------:R0:W-:Y:S01]  /*8e50*/  @P4 SYNCS.ARRIVE.TRANS64.A1T0 RZ, [R5+URZ+0x98], RZ ;  /* 0x000098ff05ff49a7 */ /* 0x0001e2000810003f */
[----:B------:R-:W-:Y:S01]  /*8e60*/  IMAD.MOV.U32 R2, RZ, RZ, -0x1 ;  /* 0xffffffffff027424 */ /* 0x000fe200078e00ff */
[----:B0-----:R-:W-:Y:S02]  /*8e70*/  SHF.R.U32.HI R5, RZ, 0x2, R3 ;  /* 0x00000002ff057819 */ /* 0x001fe40000011603 */
[----:B------:R-:W-:-:S03]  /*8e80*/  SEL R3, RZ, 0x1, !P1 ;  /* 0x00000001ff037807 */ /* 0x000fc60004800000 */
[----:B------:R-:W-:Y:S01]  /*8e90*/  IMAD R7, R5, -0x6, R4 ;  /* 0xfffffffa05077824 */ /* 0x000fe200078e0204 */
[----:B------:R-:W-:Y:S02]  /*8ea0*/  LOP3.LUT R0, R0, R3, RZ, 0x3c, !PT ;  /* 0x0000000300007212 */ /* 0x000fe400078e3cff */
[----:B------:R-:W-:Y:S02]  /*8eb0*/  PRMT R3, RZ, 0x7610, R3 ;  /* 0x00007610ff037816 */ /* 0x000fe40000000003 */
[----:B------:R-:W-:Y:S02]  /*8ec0*/  @P3 LOP3.LUT R0, R0, 0x1, R5, 0x78, !PT ;  /* 0x0000000100003812 */ /* 0x000fe400078e7805 */
[----:B--2---:R-:W-:-:S04]  /*8ed0*/  IADD3 R18, P4, R18, R10, RZ ;  /* 0x0000000a12127210 */ /* 0x004fc80007f9e0ff */
[----:B------:R-:W-:Y:S01]  /*8ee0*/  ISETP.GE.U32.AND P1, PT, R18, UR4, PT ;  /* 0x0000000412007c0c */ /* 0x000fe2000bf26070 */
[----:B------:R-:W-:-:S05]  /*8ef0*/  IMAD.X R17, R17, 0x1, R23, P4 ;  /* 0x0000000111117824 */ /* 0x000fca00020e0617 */
[----:B------:R-:W-:-:S13]  /*8f00*/  ISETP.GE.U32.AND.EX P1, PT, R17, UR5, PT, P1 ;  /* 0x0000000511007c0c */ /* 0x000fda000bf26110 */
[----:B------:R-:W-:Y:S05]  /*8f10*/  @P1 BRA `(.L_x_304) ;  /* 0x00000004005c1947 */ /* 0x000fea0003800000 */
[----:B------:R-:W0:Y:S01]  /*8f20*/  S2R R11, SR_CTAID.X ;  /* 0x00000000000b7919 */ /* 0x000e220000002500 */
[----:B------:R-:W-:Y:S01]  /*8f30*/  ULDC.64 UR4, c[0x0][0x628] ;  /* 0x00018a0000047ab9 */ /* 0x000fe20000000a00 */
[----:B------:R-:W1:Y:S01]  /*8f40*/  LDC R12, c[0x0][0x144] ;  /* 0x00005100ff0c7b82 */ /* 0x000e620000000800 */
[----:B------:R-:W-:Y:S01]  /*8f50*/  ISETP.NE.U32.AND P1, PT, RZ, UR4, PT ;  /* 0x00000004ff007c0c */ /* 0x000fe2000bf25070 */
[----:B------:R-:W2:Y:S01]  /*8f60*/  S2R R9, SR_CTAID.Y ;  /* 0x0000000000097919 */ /* 0x000ea20000002600 */
[----:B------:R-:W-:Y:S01]  /*8f70*/  ULDC UR6, c[0x0][0x150] ;  /* 0x0000540000067ab9 */ /* 0x000fe20000000800 */
[----:B------:R-:W-:Y:S01]  /*8f80*/  ULDC UR7, c[0x0][0x630] ;  /* 0x00018c0000077ab9 */ /* 0x000fe20000000800 */
[----:B------:R-:W-:Y:S01]  /*8f90*/  ISETP.NE.AND.EX P1, PT, RZ, UR5, PT, P1 ;  /* 0x00000005ff007c0c */ /* 0x000fe2000bf25310 */
[----:B------:R-:W-:Y:S01]  /*8fa0*/  IMAD.MOV.U32 R2, RZ, RZ, R18 ;  /* 0x000000ffff027224 */ /* 0x000fe200078e0012 */
[----:B0-----:R-:W-:-:S05]  /*8fb0*/  I2FP.F32.U32 R3, R11 ;  /* 0x0000000b00037245 */ /* 0x001fca0000201000 */
[----:B------:R-:W-:Y:S01]  /*8fc0*/  FMUL R14, R3, UR6 ;  /* 0x00000006030e7c20 */ /* 0x000fe20008400000 */
[----:B------:R-:W-:-:S05]  /*8fd0*/  IMAD.MOV.U32 R3, RZ, RZ, R17 ;  /* 0x000000ffff037224 */ /* 0x000fca00078e0011 */
[----:B--2---:R-:W-:Y:S05]  /*8fe0*/  @!P1 BRA `(.L_x_305) ;  /* 0x0000000000289947 */ /* 0x004fea0003800000 */
[----:B------:R-:W-:Y:S02]  /*8ff0*/  ULDC UR6, c[0x0][0x634] ;  /* 0x00018d0000067ab9 */ /* 0x000fe40000000800 */
[----:B------:R-:W-:-:S05]  /*9000*/  IADD3 R3, P1, R18, UR6, RZ ;  /* 0x0000000612037c10 */ /* 0x000fca000ff3e0ff */
[----:B------:R-:W-:-:S04]  /*9010*/  IMAD.X R13, RZ, RZ, R17, P1 ;  /* 0x000000ffff0d7224 */ /* 0x000fc800008e0611 */
[----:B------:R-:W-:-:S04]  /*9020*/  IMAD.WIDE.U32 R4, R13, UR4, RZ ;  /* 0x000000040d047c25 */ /* 0x000fc8000f8e00ff */
[----:B------:R-:W-:-:S04]  /*9030*/  IMAD.WIDE.U32 R4, P1, R3, UR5, R4 ;  /* 0x0000000503047c25 */ /* 0x000fc8000f820004 */
[----:B------:R-:W-:-:S04]  /*9040*/  IMAD.WIDE.U32 R2, R3, UR4, RZ ;  /* 0x0000000403027c25 */ /* 0x000fc8000f8e00ff */
[----:B------:R-:W-:Y:S01]  /*9050*/  IMAD.MOV.U32 R2, RZ, RZ, R5 ;  /* 0x000000ffff027224 */ /* 0x000fe200078e0005 */
[----:B------:R-:W-:Y:S01]  /*9060*/  IADD3 RZ, P3, R3, R4, RZ ;  /* 0x0000000403ff7210 */ /* 0x000fe20007f7e0ff */
[----:B------:R-:W-:-:S04]  /*9070*/  IMAD.X R3, RZ, RZ, RZ, P1 ;  /* 0x000000ffff037224 */ /* 0x000fc800008e06ff */
[----:B------:R-:W-:-:S08]  /*9080*/  IMAD.WIDE.U32.X R2, R13, UR5, R2, P3 ;  /* 0x000000050d027c25 */ /* 0x000fd000098e0402 */
.L_x_305:
[--C-:B------:R-:W-:Y:S01]  /*9090*/  SHF.R.U64 R10, R2, UR7, R3.reuse ;  /* 0x00000007020a7c19 */ /* 0x100fe20008001203 */
[----:B------:R-:W0:Y:S01]  /*90a0*/  F2I.U32.TRUNC.NTZ R14, R14 ;  /* 0x0000000e000e7305 */ /* 0x000e22000020f000 */
[----:B------:R-:W-:Y:S01]  /*90b0*/  SHF.R.U32.HI R2, RZ, UR7, R3 ;  /* 0x00000007ff027c19 */ /* 0x000fe20008011603 */
[----:B------:R-:W-:Y:S01]  /*90c0*/  ULDC.64 UR4, c[0x0][0x620] ;  /* 0x0001880000047ab9 */ /* 0x000fe20000000a00 */
[----:B------:R-:W-:Y:S01]  /*90d0*/  IADD3 R5, P1, RZ, -R10, RZ ;  /* 0x8000000aff057210 */ /* 0x000fe20007f3e0ff */
[----:B------:R-:W-:Y:S01]  /*90e0*/  IMAD.MOV.U32 R3, RZ, RZ, R17 ;  /* 0x000000ffff037224 */ /* 0x000fe200078e0011 */
[----:B------:R-:W-:-:S03]  /*90f0*/  ULDC.64 UR6, c[0x0][0x640] ;  /* 0x0001900000067ab9 */ /* 0x000fc60000000a00 */
[----:B------:R-:W-:Y:S01]  /*9100*/  IMAD.X R2, RZ, RZ, ~R2, P1 ;  /* 0x000000ffff027224 */ /* 0x000fe200008e0e02 */
[----:B------:R-:W-:-:S03]  /*9110*/  ISETP.NE.U32.AND P1, PT, RZ, UR6, PT ;  /* 0x00000006ff007c0c */ /* 0x000fc6000bf25070 */
[----:B------:R-:W-:Y:S01]  /*9120*/  IMAD R4, R2, UR4, RZ ;  /* 0x0000000402047c24 */ /* 0x000fe2000f8e02ff */
[----:B------:R-:W-:Y:S01]  /*9130*/  ISETP.NE.AND.EX P1, PT, RZ, UR7, PT, P1 ;  /* 0x00000007ff007c0c */ /* 0x000fe2000bf25310 */
[----:B------:R-:W-:-:S04]  /*9140*/  IMAD.MOV.U32 R2, RZ, RZ, R18 ;  /* 0x000000ffff027224 */ /* 0x000fc800078e0012 */
[----:B------:R-:W-:Y:S01]  /*9150*/  IMAD.WIDE.U32 R2, R5, UR4, R2 ;  /* 0x0000000405027c25 */ /* 0x000fe2000f8e0002 */
[----:B------:R-:W-:-:S03]  /*9160*/  ULDC UR4, c[0x0][0x618] ;  /* 0x0001860000047ab9 */ /* 0x000fc60000000800 */
[----:B------:R-:W-:Y:S01]  /*9170*/  IMAD R5, R5, UR5, R4 ;  /* 0x0000000505057c24 */ /* 0x000fe2000f8e0204 */
[----:B------:R-:W-:Y:S01]  /*9180*/  ULDC UR5, c[0x0][0x154] ;  /* 0x0000550000057ab9 */ /* 0x000fe20000000800 */
[----:B0-----:R-:W-:Y:S02]  /*9190*/  IMAD.MOV R4, RZ, RZ, -R14 ;  /* 0x000000ffff047224 */ /* 0x001fe400078e0a0e */
[----:B------:R-:W0:Y:S01]  /*91a0*/  LDC R14, c[0x0][0x148] ;  /* 0x00005200ff0e7b82 */ /* 0x000e220000000800 */
[----:B------:R-:W-:Y:S02]  /*91b0*/  IMAD.IADD R3, R3, 0x1, R5 ;  /* 0x0000000103037824 */ /* 0x000fe400078e0205 */
[----:B-1----:R-:W-:Y:S01]  /*91c0*/  IMAD R11, R12, R4, R11 ;  /* 0x000000040c0b7224 */ /* 0x002fe200078e020b */
[----:B------:R-:W-:Y:S02]  /*91d0*/  I2FP.F32.U32 R4, R9 ;  /* 0x0000000900047245 */ /* 0x000fe40000201000 */
[----:B------:R-:W-:-:S02]  /*91e0*/  SHF.R.U64 R12, R2, UR4, R3 ;  /* 0x00000004020c7c19 */ /* 0x000fc40008001203 */
[----:B------:R-:W-:Y:S01]  /*91f0*/  SHF.R.U32.HI R3, RZ, UR4, R3 ;  /* 0x00000004ff037c19 */ /* 0x000fe20008011603 */
[----:B------:R-:W-:Y:S01]  /*9200*/  FMUL R4, R4, UR5 ;  /* 0x0000000504047c20 */ /* 0x000fe20008400000 */
[----:B------:R-:W-:Y:S02]  /*9210*/  ULDC UR4, c[0x0][0x608] ;  /* 0x0001820000047ab9 */ /* 0x000fe40000000800 */
[--C-:B------:R-:W-:Y:S01]  /*9220*/  SHF.R.U64 R15, R12, UR4, R3.reuse ;  /* 0x000000040c0f7c19 */ /* 0x100fe20008001203 */
[----:B------:R1:W2:Y:S01]  /*9230*/  F2I.U32.TRUNC.NTZ R20, R4 ;  /* 0x0000000400147305 */ /* 0x0002a2000020f000 */
[----:B------:R-:W-:Y:S01]  /*9240*/  SHF.R.U32.HI R2, RZ, UR4, R3 ;  /* 0x00000004ff027c19 */ /* 0x000fe20008011603 */
[----:B------:R-:W-:-:S03]  /*9250*/  ULDC UR4, c[0x0][0x658] ;  /* 0x0001960000047ab9 */ /* 0x000fc60000000800 */
[--C-:B------:R-:W-:Y:S02]  /*9260*/  SHF.R.U64 R13, R15, UR4, R2.reuse ;  /* 0x000000040f0d7c19 */ /* 0x100fe40008001202 */
[----:B------:R-:W-:-:S03]  /*9270*/  SHF.R.U32.HI R19, RZ, UR4, R2 ;  /* 0x00000004ff137c19 */ /* 0x000fc60008011602 */
[----:B------:R-:W-:Y:S02]  /*9280*/  IMAD.MOV.U32 R2, RZ, RZ, R13 ;  /* 0x000000ffff027224 */ /* 0x000fe400078e000d */
[----:B------:R-:W-:Y:S01]  /*9290*/  IMAD.MOV.U32 R3, RZ, RZ, R19 ;  /* 0x000000ffff037224 */ /* 0x000fe200078e0013 */
[----:B-1----:R-:W-:Y:S06]  /*92a0*/  @!P1 BRA `(.L_x_306) ;  /* 0x0000000000289947 */ /* 0x002fec0003800000 */
        /* <DEDUP_REMOVED lines=10> */
.L_x_306:
[----:B------:R-:W1:Y:S01]  /*9350*/  LDC R4, c[0x0][0x65c] ;  /* 0x00019700ff047b82 */ /* 0x000e620000000800 */
[----:B------:R-:W-:Y:S01]  /*9360*/  ULDC UR4, c[0x0][0x648] ;  /* 0x0001920000047ab9 */ /* 0x000fe20000000800 */
[----:B------:R-:W-:Y:S01]  /*9370*/  LOP3.LUT R15, R15, UR16, RZ, 0xc0, !PT ;  /* 0x000000100f0f7c12 */ /* 0x000fe2000f8ec0ff */
[----:B--2---:R-:W-:Y:S01]  /*9380*/  IMAD.MOV R20, RZ, RZ, -R20 ;  /* 0x000000ffff147224 */ /* 0x004fe200078e0a14 */
[----:B------:R-:W-:Y:S01]  /*9390*/  SHF.R.U64 R2, R2, UR4, R3 ;  /* 0x0000000402027c19 */ /* 0x000fe20008001203 */
[----:B------:R-:W-:Y:S01]  /*93a0*/  ULDC UR4, c[0x0][0x638] ;  /* 0x00018e0000047ab9 */ /* 0x000fe20000000800 */
[----:B------:R-:W-:Y:S01]  /*93b0*/  LOP3.LUT R12, R12, UR15, RZ, 0xc0, !PT ;  /* 0x0000000f0c0c7c12 */ /* 0x000fe2000f8ec0ff */
[----:B------:R-:W-:Y:S01]  /*93c0*/  ULDC UR5, c[0x0][0x610] ;  /* 0x0001840000057ab9 */ /* 0x000fe20000000800 */
[----:B------:R-:W-:Y:S01]  /*93d0*/  IMAD.MOV.U32 R3, RZ, RZ, 0x1 ;  /* 0x00000001ff037424 */ /* 0x000fe200078e00ff */
[----:B-1----:R-:W-:Y:S01]  /*93e0*/  ISETP.NE.AND P1, PT, R4, 0x1, PT ;  /* 0x000000010400780c */ /* 0x002fe20003f25270 */
[----:B------:R-:W-:-:S02]  /*93f0*/  IMAD.MOV R4, RZ, RZ, -R2 ;  /* 0x000000ffff047224 */ /* 0x000fc400078e0a02 */
[----:B------:R-:W-:Y:S02]  /*9400*/  IMAD R2, R2, UR17, R15 ;  /* 0x0000001102027c24 */ /* 0x000fe4000f8e020f */
[----:B------:R-:W-:Y:S01]  /*9410*/  IMAD R13, R4, UR4, R13 ;  /* 0x00000004040d7c24 */ /* 0x000fe2000f8e020d */
[----:B------:R-:W-:-:S07]  /*9420*/  ULDC UR4, c[0x0][0x600] ;  /* 0x0001800000047ab9 */ /* 0x000fce0000000800 */
[----:B0-----:R-:W-:-:S04]  /*9430*/  @P1 IMAD R11, R14, R20, R9 ;  /* 0x000000140e0b1224 */ /* 0x001fc800078e0209 */
[----:B------:R-:W-:Y:S02]  /*9440*/  IMAD R11, R2, UR5, R11 ;  /* 0x00000005020b7c24 */ /* 0x000fe4000f8e020b */
[----:B------:R-:W-:-:S05]  /*9450*/  IMAD R2, R13, UR4, R12 ;  /* 0x000000040d027c24 */ /* 0x000fca000f8e020c */
[----:B------:R-:W-:Y:S02]  /*9460*/  SEL R22, R2, R11, !P1 ;  /* 0x0000000b02167207 */ /* 0x000fe40004800000 */
[----:B------:R-:W-:Y:S01]  /*9470*/  SEL R19, R11, R2, !P1 ;  /* 0x000000020b137207 */ /* 0x000fe20004800000 */
[----:B------:R-:W-:-:S07]  /*9480*/  IMAD.MOV.U32 R2, RZ, RZ, R10 ;  /* 0x000000ffff027224 */ /* 0x000fce00078e000a */
.L_x_304:
[----:B------:R-:W-:Y:S05]  /*9490*/  BSYNC B1 ;  /* 0x0000000000017941 */ /* 0x000fea0003800000 */
.L_x_303:
[----:B------:R-:W-:-:S13]  /*94a0*/  LOP3.LUT P1, RZ, R3, 0xff, RZ, 0xc0, !PT ;  /* 0x000000ff03ff7812 */ /* 0x000fda000782c0ff */
[----:B------:R-:W-:Y:S05]  /*94b0*/  @P1 BRA `(.L_x_307) ;  /* 0xfffffff400301947 */ /* 0x000fea000383ffff */
[----:B------:R-:W-:Y:S05]  /*94c0*/  BSYNC B0 ;  /* 0x0000000000007941 */ /* 0x000fea0003800000 */
.L_x_295:
[----:B------:R-:W-:-:S03]  /*94d0*/  UMOV UR4, 0xffffffff ;  /* 0xffffffff00047882 */ /* 0x000fc60000000000 */
[----:B------:R-:W-:Y:S05]  /*94e0*/  BRA.DIV UR4, `(.L_x_308) ;  /* 0x0000000604887947 */ /* 0x000fea000b800000 */
[----:B------:R-:W-:-:S13]  /*94f0*/  ELECT P6, URZ, PT ;  /* 0x00000000003f782f */ /* 0x000fda00038c0000 */
.L_x_326:
[----:B------:R-:W-:Y:S04]  /*9500*/  BSSY B0, `(.L_x_309) ;  /* 0x000003d000007945 */ /* 0x000fe80003800000 */
[----:B------:R-:W-:Y:S05]  /*9510*/  @!P6 BRA `(.L_x_310) ;  /* 0x0000000000ece947 */ /* 0x000fea0003800000 */
[----:B------:R-:W-:-:S04]  /*9520*/  LOP3.LUT R16, R16, 0x2, RZ, 0xfc, !PT ;  /* 0x0000000210107812 */ /* 0x000fc800078efcff */
[----:B------:R-:W-:-:S13]  /*9530*/  ISETP.NE.AND P0, PT, R16, 0x3, PT ;  /* 0x000000031000780c */ /* 0x000fda0003f05270 */
[----:B------:R-:W-:Y:S05]  /*9540*/  @!P0 BRA `(.L_x_311) ;  /* 0x0000000000048947 */ /* 0x000fea0003800000 */
[----:B------:R-:W-:Y:S01]  /*9550*/  BPT.TRAP 0x1 ;  /* 0x000000040000795c */ /* 0x000fe20000300000 */
.L_x_311:
[----:B------:R-:W0:Y:S01]  /*9560*/  S2R R3, SR_CgaCtaId ;  /* 0x0000000000037919 */ /* 0x000e220000008800 */
[----:B------:R-:W-:Y:S02]  /*9570*/  MOV R2, 0x400 ;  /* 0x0000040000027802 */ /* 0x000fe40000000f00 */
[----:B------:R-:W-:Y:S02]  /*9580*/  SHF.L.U32 R4, R0, 0x1f, RZ ;  /* 0x0000001f00047819 */ /* 0x000fe400000006ff */
[----:B0-----:R-:W-:-:S05]  /*9590*/  LEA R2, R3, R2, 0x18 ;  /* 0x0000000203027211 */ /* 0x001fca00078ec0ff */
[----:B------:R-:W-:-:S04]  /*95a0*/  VIADD R2, R2, 0x30 ;  /* 0x0000003002027836 */ /* 0x000fc80000000000 */
[C---:B------:R-:W-:Y:S02]  /*95b0*/  IMAD R9, R7.reuse, 0x8, R2 ;  /* 0x0000000807097824 */ /* 0x040fe400078e0202 */
[----:B------:R-:W-:Y:S02]  /*95c0*/  VIADD R7, R7, 0x1 ;  /* 0x0000000107077836 */ /* 0x000fe40000000000 */
[----:B------:R-:W0:Y:S03]  /*95d0*/  SYNCS.PHASECHK.TRANS64.TRYWAIT P0, [R9+URZ], R4 ;  /* 0x00000004090075a7 */ /* 0x000e26000800017f */
[----:B------:R-:W-:-:S04]  /*95e0*/  ISETP.NE.AND P1, PT, R7, 0x6, PT ;  /* 0x000000060700780c */ /* 0x000fc80003f25270 */
[----:B------:R-:W-:Y:S02]  /*95f0*/  SEL R3, RZ, 0x1, P1 ;  /* 0x00000001ff037807 */ /* 0x000fe40000800000 */
[----:B------:R-:W-:Y:S02]  /*9600*/  SEL R7, R7, RZ, P1 ;  /* 0x000000ff07077207 */ /* 0x000fe40000800000 */
[----:B------:R-:W-:-:S03]  /*9610*/  LOP3.LUT R6, R0, R3, RZ, 0x3c, !PT ;  /* 0x0000000300067212 */ /* 0x000fc600078e3cff */
[----:B------:R-:W-:Y:S01]  /*9620*/  IMAD R8, R7, 0x8, R2 ;  /* 0x0000000807087824 */ /* 0x000fe200078e0202 */
[----:B------:R-:W-:Y:S01]  /*9630*/  SHF.L.U32 R5, R6, 0x1f, RZ ;  /* 0x0000001f06057819 */ /* 0x000fe200000006ff */
[----:B0-----:R-:W-:Y:S06]  /*9640*/  @!P0 BRA `(.L_x_312) ;  /* 0x0000000400508947 */ /* 0x001fec0003800000 */
.L_x_327:
[----:B------:R-:W1:Y:S01]  /*9650*/  SYNCS.PHASECHK.TRANS64.TRYWAIT P0, [R8+URZ], R5 ;  /* 0x00000005080075a7 */ /* 0x000e62000800017f */
[----:B------:R-:W-:-:S05]  /*9660*/  VIADD R0, R7, 0x1 ;  /* 0x0000000107007836 */ /* 0x000fca0000000000 */
[----:B------:R-:W-:-:S04]  /*9670*/  ISETP.NE.AND P1, PT, R0, 0x6, PT ;  /* 0x000000060000780c */ /* 0x000fc80003f25270 */
[----:B------:R-:W-:Y:S02]  /*9680*/  SEL R3, RZ, 0x1, P1 ;  /* 0x00000001ff037807 */ /* 0x000fe40000800000 */
[----:B------:R-:W-:Y:S02]  /*9690*/  SEL R7, R0, RZ, P1 ;  /* 0x000000ff00077207 */ /* 0x000fe40000800000 */
[----:B------:R-:W-:-:S03]  /*96a0*/  LOP3.LUT R6, R6, R3, RZ, 0x3c, !PT ;  /* 0x0000000306067212 */ /* 0x000fc600078e3cff */
[----:B0-----:R-:W-:Y:S01]  /*96b0*/  IMAD R9, R7, 0x8, R2 ;  /* 0x0000000807097824 */ /* 0x001fe200078e0202 */
[----:B------:R-:W-:Y:S01]  /*96c0*/  SHF.L.U32 R4, R6, 0x1f, RZ ;  /* 0x0000001f06047819 */ /* 0x000fe200000006ff */
[----:B-1----:R-:W-:Y:S06]  /*96d0*/  @!P0 BRA `(.L_x_313) ;  /* 0x0000000400408947 */ /* 0x002fec0003800000 */
.L_x_328:
        /* <DEDUP_REMOVED lines=9> */
.L_x_329:
[----:B------:R-:W1:Y:S01]  /*9770*/  SYNCS.PHASECHK.TRANS64.TRYWAIT P0, [R8+URZ], R5 ;  /* 0x00000005080075a7 */ /* 0x000e62000800017f */
[----:B------:R-:W-:-:S05]  /*9780*/  VIADD R0, R7, 0x1 ;  /* 0x0000000107007836 */ /* 0x000fca0000000000 */
[----:B------:R-:W-:-:S04]  /*9790*/  ISETP.NE.AND P1, PT, R0, 0x6, PT ;  /* 0x000000060000780c */ /* 0x000fc80003f25270 */
[----:B------:R-:W-:Y:S02]  /*97a0*/  SEL R3, RZ, 0x1, P1 ;  /* 0x00000001ff037807 */ /* 0x000fe40000800000 */
[----:B------:R-:W-:Y:S02]  /*97b0*/  SEL R7, R0, RZ, P1 ;  /* 0x000000ff00077207 */ /* 0x000fe40000800000 */
[----:B0-----:R-:W-:-:S03]  /*97c0*/  LOP3.LUT R9, R6, R3, RZ, 0x3c, !PT ;  /* 0x0000000306097212 */ /* 0x001fc600078e3cff */
[----:B------:R-:W-:Y:S01]  /*97d0*/  IMAD R11, R7, 0x8, R2 ;  /* 0x00000008070b7824 */ /* 0x000fe200078e0202 */
[----:B------:R-:W-:Y:S01]  /*97e0*/  SHF.L.U32 R6, R9, 0x1f, RZ ;  /* 0x0000001f09067819 */ /* 0x000fe200000006ff */
[----:B-1----:R-:W-:Y:S06]  /*97f0*/  @!P0 BRA `(.L_x_315) ;  /* 0x0000000400208947 */ /* 0x002fec0003800000 */
.L_x_330:
[----:B------:R-:W1:Y:S01]  /*9800*/  SYNCS.PHASECHK.TRANS64.TRYWAIT P0, [R11+URZ], R6 ;  /* 0x000000060b0075a7 */ /* 0x000e62000800017f */
[----:B------:R-:W-:-:S05]  /*9810*/  VIADD R0, R7, 0x1 ;  /* 0x0000000107007836 */ /* 0x000fca0000000000 */
[----:B------:R-:W-:-:S04]  /*9820*/  ISETP.NE.AND P1, PT, R0, 0x6, PT ;  /* 0x000000060000780c */ /* 0x000fc80003f25270 */
[----:B------:R-:W-:Y:S02]  /*9830*/  SEL R4, RZ, 0x1, P1 ;  /* 0x00000001ff047807 */ /* 0x000fe40000800000 */
[----:B------:R-:W-:Y:S02]  /*9840*/  SEL R3, R0, RZ, P1 ;  /* 0x000000ff00037207 */ /* 0x000fe40000800000 */
[----:B------:R-:W-:Y:S01]  /*9850*/  LOP3.LUT R0, R9, R4, RZ, 0x3c, !PT ;  /* 0x0000000409007212 */ /* 0x000fe200078e3cff */
[----:B-1----:R-:W-:Y:S06]  /*9860*/  @!P0 BRA `(.L_x_316) ;  /* 0x0000000400188947 */ /* 0x002fec0003800000 */
.L_x_331:
[----:B------:R-:W-:Y:S01]  /*9870*/  IMAD R3, R3, 0x8, R2 ;  /* 0x0000000803037824 */ /* 0x000fe200078e0202 */
[----:B------:R-:W-:-:S07]  /*9880*/  SHF.L.U32 R0, R0, 0x1f, RZ ;  /* 0x0000001f00007819 */ /* 0x000fce00000006ff */
.L_x_317:
[----:B--2---:R2:W3:Y:S02]  /*9890*/  SYNCS.PHASECHK.TRANS64.TRYWAIT P0, [R3+URZ], R0 ;  /* 0x00000000030075a7 */ /* 0x0044e4000800017f */
[----:B---3--:R-:W-:Y:S05]  /*98a0*/  @!P0 NANOSLEEP.SYNCS 0x989680 ;  /* 0x009896800000895d */ /* 0x008fea0003900000 */
[----:B------:R-:W3:Y:S02]  /*98b0*/  @!P0 SYNCS.PHASECHK.TRANS64 P0, [R3+URZ], R0 ;  /* 0x00000000030085a7 */ /* 0x000ee4000800007f */
[----:B---3--:R-:W-:Y:S05]  /*98c0*/  @!P0 BRA `(.L_x_317) ;  /* 0xfffffffc00f08947 */ /* 0x008fea000383ffff */
.L_x_310:
[----:B------:R-:W-:Y:S05]  /*98d0*/  BSYNC B0 ;  /* 0x0000000000007941 */ /* 0x000fea0003800000 */
.L_x_309:
[----:B------:R-:W-:Y:S05]  /*98e0*/  EXIT ;  /* 0x000000000000794d */ /* 0x000fea0003800000 */
.L_x_15:
[----:B-1----:R1:W2:Y:S02]  /*98f0*/  SYNCS.PHASECHK.TRANS64.TRYWAIT P0, [R157+URZ], R0 ;  /* 0x000000009d0075a7 */ /* 0x0022a4000800017f */
[----:B--2---:R-:W-:Y:S05]  /*9900*/  @!P0 NANOSLEEP.SYNCS 0x989680 ;  /* 0x009896800000895d */ /* 0x004fea0003900000 */
[----:B------:R-:W2:Y:S02]  /*9910*/  @!P0 SYNCS.PHASECHK.TRANS64 P0, [R157+URZ], R0 ;  /* 0x000000009d0085a7 */ /* 0x000ea4000800007f */
[----:B--2---:R-:W-:Y:S05]  /*9920*/  @!P0 BRA `(.L_x_15) ;  /* 0xfffffffc00f08947 */ /* 0x004fea000383ffff */
[----:B------:R-:W-:Y:S05]  /*9930*/  BRA `(.L_x_318) ;  /* 0xffffff7800dc7947 */ /* 0x000fea000383ffff */
.L_x_20:
[----:B--2---:R2:W3:Y:S02]  /*9940*/  SYNCS.PHASECHK.TRANS64.TRYWAIT P1, [R3+URZ], R0 ;  /* 0x00000000030075a7 */ /* 0x0044e4000802017f */
[----:B---3--:R-:W-:Y:S05]  /*9950*/  @!P1 NANOSLEEP.SYNCS 0x989680 ;  /* 0x009896800000995d */ /* 0x008fea0003900000 */
[----:B------:R-:W3:Y:S02]  /*9960*/  @!P1 SYNCS.PHASECHK.TRANS64 P1, [R3+URZ], R0 ;  /* 0x00000000030095a7 */ /* 0x000ee4000802007f */
[----:B---3--:R-:W-:Y:S05]  /*9970*/  @!P1 BRA `(.L_x_20) ;  /* 0xfffffffc00f09947 */ /* 0x008fea000383ffff */
[----:B------:R-:W-:Y:S05]  /*9980*/  BRA `(.L_x_19) ;  /* 0xffffff7c004c7947 */ /* 0x000fea000383ffff */
.L_x_25:
[----:B--2---:R-:W-:-:S04]  /*9990*/  IMAD.U32 R4, RZ, RZ, UR4 ;  /* 0x00000004ff047e24 */ /* 0x004fc8000f8e00ff */
[----:B------:R2:W3:Y:S03]  /*99a0*/  SYNCS.PHASECHK.TRANS64.TRYWAIT P1, [R4+URZ], R3 ;  /* 0x00000003040075a7 */ /* 0x0004e6000802017f */
[----:B---3--:R-:W-:Y:S05]  /*99b0*/  @!P1 NANOSLEEP.SYNCS 0x989680 ;  /* 0x009896800000995d */ /* 0x008fea0003900000 */
[----:B------:R-:W3:Y:S02]  /*99c0*/  @!P1 SYNCS.PHASECHK.TRANS64 P1, [R4+URZ], R3 ;  /* 0x00000003040095a7 */ /* 0x000ee4000802007f */
[----:B---3--:R-:W-:Y:S05]  /*99d0*/  @!P1 BRA `(.L_x_25) ;  /* 0xfffffffc00ec9947 */ /* 0x008fea000383ffff */
[----:B------:R-:W-:Y:S05]  /*99e0*/  BRA `(.L_x_24) ;  /* 0xffffff7c00dc7947 */ /* 0x000fea000383ffff */
.L_x_31:
[----:B-1----:R1:W2:Y:S02]  /*99f0*/  SYNCS.PHASECHK.TRANS64.TRYWAIT P0, [R157+URZ+0x10], R0 ;  /* 0x000010009d0075a7 */ /* 0x0022a4000800017f */
[----:B--2---:R-:W-:Y:S05]  /*9a00*/  @!P0 NANOSLEEP.SYNCS 0x989680 ;  /* 0x009896800000895d */ /* 0x004fea0003900000 */
[----:B------:R-:W2:Y:S02]  /*9a10*/  @!P0 SYNCS.PHASECHK.TRANS64 P0, [R157+URZ+0x10], R0 ;  /* 0x000010009d0085a7 */ /* 0x000ea4000800007f */
[----:B--2---:R-:W-:Y:S05]  /*9a20*/  @!P0 BRA `(.L_x_31) ;  /* 0xfffffffc00f08947 */ /* 0x004fea000383ffff */
[----:B------:R-:W-:Y:S05]  /*9a30*/  BRA `(.L_x_319) ;  /* 0xffffff8000d47947 */ /* 0x000fea000383ffff */
.L_x_296:
[----:B------:R-:W-:Y:S01]  /*9a40*/  BSSY B1, `(.L_x_320) ;  /* 0x0000006000017945 */ /* 0x000fe20003800000 */
[----:B------:R-:W-:-:S07]  /*9a50*/  IMAD.MOV.U32 R15, RZ, RZ, -0x1 ;  /* 0xffffffffff0f7424 */ /* 0x000fce00078e00ff */
[----:B-----5:R-:W-:Y:S05]  /*9a60*/  WARPSYNC.COLLECTIVE R15, `(.L_x_321) ;  /* 0x000000000f0c7348 */ /* 0x020fea0003c00000 */
[----:B------:R-:W-:Y:S02]  /*9a70*/  ELECT P6, UR62, PT ;  /* 0x00000000003e782f */ /* 0x000fe400038c0000 */
[----:B------:R-:W-:Y:S01]  /*9a80*/  MOV R14, UR62 ;  /* 0x0000003e000e7c02 */ /* 0x000fe20008000f00 */
[----:B-----5:R-:W-:Y:S10]  /*9a90*/  ENDCOLLECTIVE ;  /* 0x000000000000791b */ /* 0x020ff40003800000 */
.L_x_321:
[----:B------:R-:W-:Y:S05]  /*9aa0*/  BSYNC B1 ;  /* 0x0000000000017941 */ /* 0x000fea0003800000 */
.L_x_320:
[----:B------:R-:W-:Y:S05]  /*9ab0*/  BRA `(.L_x_322) ;  /* 0xffffffec00bc7947 */ /* 0x000fea000383ffff */
.L_x_299:
[----:B0-----:R0:W1:Y:S02]  /*9ac0*/  SYNCS.PHASECHK.TRANS64.TRYWAIT P1, [R10+URZ+0x30], R5 ;  /* 0x000030050a0075a7 */ /* 0x001064000802017f */
[----:B-1----:R-:W-:Y:S05]  /*9ad0*/  @!P1 NANOSLEEP.SYNCS 0x989680 ;  /* 0x009896800000995d */ /* 0x002fea0003900000 */
[----:B------:R-:W1:Y:S02]  /*9ae0*/  @!P1 SYNCS.PHASECHK.TRANS64 P1, [R10+URZ+0x30], R5 ;  /* 0x000030050a0095a7 */ /* 0x000e64000802007f */
[----:B-1----:R-:W-:Y:S05]  /*9af0*/  @!P1 BRA `(.L_x_299) ;  /* 0xfffffffc00f09947 */ /* 0x002fea000383ffff */
[----:B------:R-:W-:Y:S05]  /*9b00*/  BRA `(.L_x_323) ;  /* 0xffffffec00f07947 */ /* 0x000fea000383ffff */
.L_x_308:
[----:B------:R-:W-:Y:S01]  /*9b10*/  BSSY B0, `(.L_x_324) ;  /* 0x0000006000007945 */ /* 0x000fe20003800000 */
[----:B------:R-:W-:-:S07]  /*9b20*/  IMAD.MOV.U32 R15, RZ, RZ, -0x1 ;  /* 0xffffffffff0f7424 */ /* 0x000fce00078e00ff */
[----:B-----5:R-:W-:Y:S05]  /*9b30*/  WARPSYNC.COLLECTIVE R15, `(.L_x_325) ;  /* 0x000000000f0c7348 */ /* 0x020fea0003c00000 */
[----:B------:R-:W-:Y:S02]  /*9b40*/  ELECT P6, UR62, PT ;  /* 0x00000000003e782f */ /* 0x000fe400038c0000 */
[----:B------:R-:W-:Y:S01]  /*9b50*/  MOV R14, UR62 ;  /* 0x0000003e000e7c02 */ /* 0x000fe20008000f00 */
[----:B-----5:R-:W-:Y:S10]  /*9b60*/  ENDCOLLECTIVE ;  /* 0x000000000000791b */ /* 0x020ff40003800000 */
.L_x_325:
[----:B------:R-:W-:Y:S05]  /*9b70*/  BSYNC B0 ;  /* 0x0000000000007941 */ /* 0x000fea0003800000 */
.L_x_324:
[----:B------:R-:W-:Y:S05]  /*9b80*/  BRA `(.L_x_326) ;  /* 0xfffffff8005c7947 */ /* 0x000fea000383ffff */
.L_x_312:
[----:B0-----:R0:W1:Y:S02]  /*9b90*/  SYNCS.PHASECHK.TRANS64.TRYWAIT P0, [R9+URZ], R4 ;  /* 0x00000004090075a7 */ /* 0x001064000800017f */
[----:B-1----:R-:W-:Y:S05]  /*9ba0*/  @!P0 NANOSLEEP.SYNCS 0x989680 ;  /* 0x009896800000895d */ /* 0x002fea0003900000 */
[----:B------:R-:W1:Y:S02]  /*9bb0*/  @!P0 SYNCS.PHASECHK.TRANS64 P0, [R9+URZ], R4 ;  /* 0x00000004090085a7 */ /* 0x000e64000800007f */
[----:B-1----:R-:W-:Y:S05]  /*9bc0*/  @!P0 BRA `(.L_x_312) ;  /* 0xfffffffc00f08947 */ /* 0x002fea000383ffff */
[----:B------:R-:W-:Y:S05]  /*9bd0*/  BRA `(.L_x_327) ;  /* 0xfffffff8009c7947 */ /* 0x000fea000383ffff */
.L_x_313:
[----:B0-----:R0:W1:Y:S02]  /*9be0*/  SYNCS.PHASECHK.TRANS64.TRYWAIT P0, [R8+URZ], R5 ;  /* 0x00000005080075a7 */ /* 0x001064000800017f */
[----:B-1----:R-:W-:Y:S05]  /*9bf0*/  @!P0 NANOSLEEP.SYNCS 0x989680 ;  /* 0x009896800000895d */ /* 0x002fea0003900000 */
[----:B------:R-:W1:Y:S02]  /*9c00*/  @!P0 SYNCS.PHASECHK.TRANS64 P0, [R8+URZ], R5 ;  /* 0x00000005080085a7 */ /* 0x000e64000800007f */
[----:B-1----:R-:W-:Y:S05]  /*9c10*/  @!P0 BRA `(.L_x_313) ;  /* 0xfffffffc00f08947 */ /* 0x002fea000383ffff */
[----:B------:R-:W-:Y:S05]  /*9c20*/  BRA `(.L_x_328) ;  /* 0xfffffff800ac7947 */ /* 0x000fea000383ffff */
.L_x_314:
[----:B0-----:R0:W1:Y:S02]  /*9c30*/  SYNCS.PHASECHK.TRANS64.TRYWAIT P0, [R9+URZ], R4 ;  /* 0x00000004090075a7 */ /* 0x001064000800017f */
[----:B-1----:R-:W-:Y:S05]  /*9c40*/  @!P0 NANOSLEEP.SYNCS 0x989680 ;  /* 0x009896800000895d */ /* 0x002fea0003900000 */
[----:B------:R-:W1:Y:S02]  /*9c50*/  @!P0 SYNCS.PHASECHK.TRANS64 P0, [R9+URZ], R4 ;  /* 0x00000004090085a7 */ /* 0x000e64000800007f */
[----:B-1----:R-:W-:Y:S05]  /*9c60*/  @!P0 BRA `(.L_x_314) ;  /* 0xfffffffc00f08947 */ /* 0x002fea000383ffff */
[----:B------:R-:W-:Y:S05]  /*9c70*/  BRA `(.L_x_329) ;  /* 0xfffffff800bc7947 */ /* 0x000fea000383ffff */
.L_x_315:
[----:B0-----:R0:W1:Y:S02]  /*9c80*/  SYNCS.PHASECHK.TRANS64.TRYWAIT P0, [R8+URZ], R5 ;  /* 0x00000005080075a7 */ /* 0x001064000800017f */
[----:B-1----:R-:W-:Y:S05]  /*9c90*/  @!P0 NANOSLEEP.SYNCS 0x989680 ;  /* 0x009896800000895d */ /* 0x002fea0003900000 */
[----:B------:R-:W1:Y:S02]  /*9ca0*/  @!P0 SYNCS.PHASECHK.TRANS64 P0, [R8+URZ], R5 ;  /* 0x00000005080085a7 */ /* 0x000e64000800007f */
[----:B-1----:R-:W-:Y:S05]  /*9cb0*/  @!P0 BRA `(.L_x_315) ;  /* 0xfffffffc00f08947 */ /* 0x002fea000383ffff */
[----:B------:R-:W-:Y:S05]  /*9cc0*/  BRA `(.L_x_330) ;  /* 0xfffffff800cc7947 */ /* 0x000fea000383ffff */
.L_x_316:
[----:B-1----:R1:W2:Y:S02]  /*9cd0*/  SYNCS.PHASECHK.TRANS64.TRYWAIT P0, [R11+URZ], R6 ;  /* 0x000000060b0075a7 */ /* 0x0022a4000800017f */
[----:B--2---:R-:W-:Y:S05]  /*9ce0*/  @!P0 NANOSLEEP.SYNCS 0x989680 ;  /* 0x009896800000895d */ /* 0x004fea0003900000 */
[----:B------:R-:W2:Y:S02]  /*9cf0*/  @!P0 SYNCS.PHASECHK.TRANS64 P0, [R11+URZ], R6 ;  /* 0x000000060b0085a7 */ /* 0x000ea4000800007f */
[----:B--2---:R-:W-:Y:S05]  /*9d00*/  @!P0 BRA `(.L_x_316) ;  /* 0xfffffffc00f08947 */ /* 0x004fea000383ffff */
[----:B------:R-:W-:Y:S05]  /*9d10*/  BRA `(.L_x_331) ;  /* 0xfffffff800d47947 */ /* 0x000fea000383ffff */
.L_x_332:
[----:B------:R-:W-:-:S00]  /*9d20*/  BRA `(.L_x_332) ;  /* 0xfffffffc00fc7947 */ /* 0x000fc0000383ffff */
[----:B------:R-:W-:-:S00]  /*9d30*/  NOP ;  /* 0x0000000000007918 */ /* 0x000fc00000000000 */
        /* <DEDUP_REMOVED lines=12> */
.L_x_333:


//--------------------- .nv.global.init           --------------------------
	.section	.nv.global.init,"aw",@progbits
.nv.global.init:
	.type		$str$22,@object
	.size		$str$22,($str$23 - $str$22)
$str$22:
        /*0000*/ 	.byte	0x6b, 0x5f, 0x74, 0x69, 0x6c, 0x65, 0x5f, 0x63, 0x6f, 0x75, 0x6e, 0x74, 0x20, 0x3e, 0x3d, 0x20
        /*0010*/ 	.byte	0x31, 0x00
	.type		$str$23,@object
	.size		$str$23,(__unnamed_1 - $str$23)
$str$23:
        /*0012*/ 	.byte	0x2f, 0x74, 0x6d, 0x70, 0x2f, 0x63, 0x75, 0x74, 0x6c, 0x61, 0x73, 0x73, 0x5f, 0x73, 0x77, 0x65
        /*0022*/ 	.byte	0x65, 0x70, 0x5f, 0x73, 0x72, 0x63, 0x2f, 0x69, 0x6e, 0x63, 0x6c, 0x75, 0x64, 0x65, 0x2f, 0x63
        /*0032*/ 	.byte	0x75, 0x74, 0x6c, 0x61, 0x73, 0x73, 0x2f, 0x67, 0x65, 0x6d, 0x6d, 0x2f, 0x63, 0x6f, 0x6c, 0x6c
        /*0042*/ 	.byte	0x65, 0x63, 0x74, 0x69, 0x76, 0x65, 0x2f, 0x73, 0x6d, 0x39, 0x30, 0x5f, 0x6d, 0x6d, 0x61, 0x5f
        /*0052*/ 	.byte	0x74, 0x6d, 0x61, 0x5f, 0x67, 0x6d, 0x6d, 0x61, 0x5f, 0x73, 0x73, 0x5f, 0x77, 0x61, 0x72, 0x70
        /*0062*/ 	.byte	0x73, 0x70, 0x65, 0x63, 0x69, 0x61, 0x6c, 0x69, 0x7a, 0x65, 0x64, 0x2e, 0x68, 0x70, 0x70, 0x00
	.type		__unnamed_1,@object
	.size		__unnamed_1,(.L_0 - __unnamed_1)
__unnamed_1:
        /*0072*/ 	.byte	0x76, 0x6f, 0x69, 0x64, 0x20, 0x63, 0x75, 0x74, 0x6c, 0x61, 0x73, 0x73, 0x3a, 0x3a, 0x67, 0x65
        /* <DEDUP_REMOVED lines=171> */
        /*0b32*/ 	.byte	0x3a, 0x3a, 0x69, 0x64, 0x65, 0x6e, 0x74, 0x69, 0x74, 0x79, 0x5d, 0x00
.L_0:


//--------------------- .nv.shared._ZN7cutlass13device_kernelINS_4gemm6kernel13GemmUniversalIN4cute5tupleIJiiiiEEENS1_10collective13CollectiveMmaINS1_34MainloopSm90TmaGmmaWarpSpecializedILi6ENS5_IJNS4_1CILi1EEESB_SB_EEENS1_32KernelTmaWarpSpecializedPingpongEEENS5_IJNSA_ILi64EEENSA_ILi256EEESF_EEEaNS5_IJlSB_lEEEaSI_NS4_8TiledMMAINS4_8MMA_AtomIJNS4_4SM904GMMA27MMA_64x256x32_S32S8S8_SS_TNEEEENS4_6LayoutISC_NS5_IJNSA_ILi0EEESQ_SQ_EEEEENS5_IJNS4_10UnderscoreEST_ST_EEEEENS4_13SM90_TMA_LOADENS4_14ComposedLayoutINS4_7SwizzleILi2ELi4ELi3EEENS4_18smem_ptr_flag_bitsILi8EEENSP_INS5_IJNSA_ILi8EEESF_EEENS5_IJSF_SB_EEEEEEEvNS4_8identityESW_S16_vS17_EENS_8epilogue10collective6detail29Sm90TmaWarpSpecializedAdapterINS1A_15DefaultEpilogueIaSI_SI_NS19_6thread17LinearCombinationIaLi1EiiLNS1E_9ScaleType4KindE0ELNS_15FloatRoundStyleE2EaEENS1_15EpilogueDefaultEEEEEvvEEEEvNT_6ParamsE --------------------------
	.section	.nv.shared._ZN7cutlass13device_kernelINS_4gemm6kernel13GemmUniversalIN4cute5tupleIJiiiiEEENS1_10collective13CollectiveMmaINS1_34MainloopSm90TmaGmmaWarpSpecializedILi6ENS5_IJNS4_1CILi1EEESB_SB_EEENS1_32KernelTmaWarpSpecializedPingpongEEENS5_IJNSA_ILi64EEENSA_ILi256EEESF_EEEaNS5_IJlSB_lEEEaSI_NS4_8TiledMMAINS4_8MMA_AtomIJNS4_4SM904GMMA27MMA_64x256x32_S32S8S8_SS_TNEEEENS4_6LayoutISC_NS5_IJNSA_ILi0EEESQ_SQ_EEEEENS5_IJNS4_10UnderscoreEST_ST_EEEEENS4_13SM90_TMA_LOADENS4_14ComposedLayoutINS4_7SwizzleILi2ELi4ELi3EEENS4_18smem_ptr_flag_bitsILi8EEENSP_INS5_IJNSA_ILi8EEESF_EEENS5_IJSF_SB_EEEEEEEvNS4_8identityESW_S16_vS17_EENS_8epilogue10collective6detail29Sm90TmaWarpSpecializedAdapterINS1A_15DefaultEpilogueIaSI_SI_NS19_6thread17LinearCombinationIaLi1EiiLNS1E_9ScaleType4KindE0ELNS_15FloatRoundStyleE2EaEENS1_15EpilogueDefaultEEEEEvvEEEEvNT_6ParamsE,"aw",@nobits
	.sectionflags	@""
	.align	16
	.zero		1024


//--------------------- .nv.shared.reserved.0     --------------------------
	.section	.nv.shared.reserved.0,"aw",@nobits
	.weak		__nv_reservedSMEM_offset_0_alias
	.size		__nv_reservedSMEM_offset_0_alias, 0, 0
	.other		__nv_reservedSMEM_offset_0_alias,@"STO_CUDA_RESERVED_SHARED STV_DEFAULT"
__nv_reservedSMEM_offset_0_alias:
	.zero		0


//--------------------- .nv.global                --------------------------
	.section	.nv.global,"aw",@nobits
.nv.global:
	.type		_ZN40_INTERNAL_ad026be8_4_k_cu_c918a5b1_251584cute1_E,@object
	.size		_ZN40_INTERNAL_ad026be8_4_k_cu_c918a5b1_251584cute1_E,(_ZN40_INTERNAL_ad026be8_4_k_cu_c918a5b1_251584cuda3std3__45__cpo6cbeginE - _ZN40_INTERNAL_ad026be8_4_k_cu_c918a5b1_251584cute1_E)
_ZN40_INTERNAL_ad026be8_4_k_cu_c918a5b1_251584cute1_E:
	.zero		1
	.type		_ZN40_INTERNAL_ad026be8_4_k_cu_c918a5b1_251584cuda3std3__45__cpo6cbeginE,@object
	.size		_ZN40_INTERNAL_ad026be8_4_k_cu_c918a5b1_251584cuda3std3__45__cpo6cbeginE,(_ZN40_INTERNAL_ad026be8_4_k_cu_c918a5b1_251584cuda3std3__48in_placeE - _ZN40_INTERNAL_ad026be8_4_k_cu_c918a5b1_251584cuda3std3__45__cpo6cbeginE)
_ZN40_INTERNAL_ad026be8_4_k_cu_c918a5b1_251584cuda3std3__45__cpo6cbeginE:
	.zero		1
	.type		_ZN40_INTERNAL_ad026be8_4_k_cu_c918a5b1_251584cuda3std3__48in_placeE,@object
	.size		_ZN40_INTERNAL_ad026be8_4_k_cu_c918a5b1_251584cuda3std3__48in_placeE,(_ZN40_INTERNAL_ad026be8_4_k_cu_c918a5b1_251584cuda3std6ranges3__45__cpo9iter_moveE - _ZN40_INTERNAL_ad026be8_4_k_cu_c918a5b1_251584cuda3std3__48in_placeE)
_ZN40_INTERNAL_ad026be8_4_k_cu_c918a5b1_251584cuda3std3__48in_placeE:
	.zero		1
	.type		_ZN40_INTERNAL_ad026be8_4_k_cu_c918a5b1_251584cuda3std6ranges3__45__cpo9iter_moveE,@object
	.size		_ZN40_INTERNAL_ad026be8_4_k_cu_c918a5b1_251584cuda3std6ranges3__45__cpo9iter_moveE,(_ZN40_INTERNAL_ad026be8_4_k_cu_c918a5b1_251584cuda3std3__45__cpo5beginE - _ZN40_INTERNAL_ad026be8_4_k_cu_c918a5b1_251584cuda3std6ranges3__45__cpo9iter_moveE)
_ZN40_INTERNAL_ad026be8_4_k_cu_c918a5b1_251584cuda3std6ranges3__45__cpo9iter_moveE:
	.zero		1
	.type		_ZN40_INTERNAL_ad026be8_4_k_cu_c918a5b1_251584cuda3std3__45__cpo5beginE,@object
	.size		_ZN40_INTERNAL_ad026be8_4_k_cu_c918a5b1_251584cuda3std3__45__cpo5beginE,(_ZN40_INTERNAL_ad026be8_4_k_cu_c918a5b1_251584cuda3std3__442_GLOBAL__N__ad026be8_4_k_cu_c918a5b1_251586ignoreE - _ZN40_INTERNAL_ad026be8_4_k_cu_c918a5b1_251584cuda3std3__45__cpo5beginE)
_ZN40_INTERNAL_ad026be8_4_k_cu_c918a5b1_251584cuda3std3__45__cpo5beginE:
	.zero		1
	.type		_ZN40_INTERNAL_ad026be8_4_k_cu_c918a5b1_251584cuda3std3__442_GLOBAL__N__ad026be8_4_k_cu_c918a5b1_251586ignoreE,@object
	.size		_ZN40_INTERNAL_ad026be8_4_k_cu_c918a5b1_251584cuda3std3__442_GLOBAL__N__ad026be8_4_k_cu_c918a5b1_251586ignoreE,(_ZN40_INTERNAL_ad026be8_4_k_cu_c918a5b1_251584cute7productE - _ZN40_INTERNAL_ad026be8_4_k_cu_c918a5b1_251584cuda3std3__442_GLOBAL__N__ad026be8_4_k_cu_c918a5b1_251586ignoreE)
_ZN40_INTERNAL_ad026be8_4_k_cu_c918a5b1_251584cuda3std3__442_GLOBAL__N__ad026be8_4_k_cu_c918a5b1_251586ignoreE:
	.zero		1
	.type		_ZN40_INTERNAL_ad026be8_4_k_cu_c918a5b1_251584cute7productE,@object
	.size		_ZN40_INTERNAL_ad026be8_4_k_cu_c918a5b1_251584cute7productE,(_ZN40_INTERNAL_ad026be8_4_k_cu_c918a5b1_251584cuda3std3__45__cpo3endE - _ZN40_INTERNAL_ad026be8_4_k_cu_c918a5b1_251584cute7productE)
_ZN40_INTERNAL_ad026be8_4_k_cu_c918a5b1_251584cute7productE:
	.zero		1
	.type		_ZN40_INTERNAL_ad026be8_4_k_cu_c918a5b1_251584cuda3std3__45__cpo3endE,@object
	.size		_ZN40_INTERNAL_ad026be8_4_k_cu_c918a5b1_251584cuda3std3__45__cpo3endE,(_ZN40_INTERNAL_ad026be8_4_k_cu_c918a5b1_251584cuda3std3__419piecewise_constructE - _ZN40_INTERNAL_ad026be8_4_k_cu_c918a5b1_251584cuda3std3__45__cpo3endE)
_ZN40_INTERNAL_ad026be8_4_k_cu_c918a5b1_251584cuda3std3__45__cpo3endE:
	.zero		1
	.type		_ZN40_INTERNAL_ad026be8_4_k_cu_c918a5b1_251584cuda3std3__419piecewise_constructE,@object
	.size		_ZN40_INTERNAL_ad026be8_4_k_cu_c918a5b1_251584cuda3std3__419piecewise_constructE,(_ZN40_INTERNAL_ad026be8_4_k_cu_c918a5b1_251584cuda3std3__45__cpo4cendE - _ZN40_INTERNAL_ad026be8_4_k_cu_c918a5b1_251584cuda3std3__419piecewise_constructE)
_ZN40_INTERNAL_ad026be8_4_k_cu_c918a5b1_251584cuda3std3__419piecewise_constructE:
	.zero		1
	.type		_ZN40_INTERNAL_ad026be8_4_k_cu_c918a5b1_251584cuda3std3__45__cpo4cendE,@object
	.size		_ZN40_INTERNAL_ad026be8_4_k_cu_c918a5b1_251584cuda3std3__45__cpo4cendE,(_ZN40_INTERNAL_ad026be8_4_k_cu_c918a5b1_251584cuda3std6ranges3__45__cpo4swapE - _ZN40_INTERNAL_ad026be8_4_k_cu_c918a5b1_251584cuda3std3__45__cpo4cendE)
_ZN40_INTERNAL_ad026be8_4_k_cu_c918a5b1_251584cuda3std3__45__cpo4cendE:
	.zero		1
	.type		_ZN40_INTERNAL_ad026be8_4_k_cu_c918a5b1_251584cuda3std6ranges3__45__cpo4swapE,@object
	.size		_ZN40_INTERNAL_ad026be8_4_k_cu_c918a5b1_251584cuda3std6ranges3__45__cpo4swapE,(.L_8 - _ZN40_INTERNAL_ad026be8_4_k_cu_c918a5b1_251584cuda3std6ranges3__45__cpo4swapE)
_ZN40_INTERNAL_ad026be8_4_k_cu_c918a5b1_251584cuda3std6ranges3__45__cpo4swapE:
	.zero		1
.L_8:


//--------------------- .nv.constant0._ZN7cutlass13device_kernelINS_4gemm6kernel13GemmUniversalIN4cute5tupleIJiiiiEEENS1_10collective13CollectiveMmaINS1_34MainloopSm90TmaGmmaWarpSpecializedILi6ENS5_IJNS4_1CILi1EEESB_SB_EEENS1_32KernelTmaWarpSpecializedPingpongEEENS5_IJNSA_ILi64EEENSA_ILi256EEESF_EEEaNS5_IJlSB_lEEEaSI_NS4_8TiledMMAINS4_8MMA_AtomIJNS4_4SM904GMMA27MMA_64x256x32_S32S8S8_SS_TNEEEENS4_6LayoutISC_NS5_IJNSA_ILi0EEESQ_SQ_EEEEENS5_IJNS4_10UnderscoreEST_ST_EEEEENS4_13SM90_TMA_LOADENS4_14ComposedLayoutINS4_7SwizzleILi2ELi4ELi3EEENS4_18smem_ptr_flag_bitsILi8EEENSP_INS5_IJNSA_ILi8EEESF_EEENS5_IJSF_SB_EEEEEEEvNS4_8identityESW_S16_vS17_EENS_8epilogue10collective6detail29Sm90TmaWarpSpecializedAdapterINS1A_15DefaultEpilogueIaSI_SI_NS19_6thread17LinearCombinationIaLi1EiiLNS1E_9ScaleType4KindE0ELNS_15FloatRoundStyleE2EaEENS1_15EpilogueDefaultEEEEEvvEEEEvNT_6ParamsE --------------------------
	.section	.nv.constant0._ZN7cutlass13device_kernelINS_4gemm6kernel13GemmUniversalIN4cute5tupleIJiiiiEEENS1_10collective13CollectiveMmaINS1_34MainloopSm90TmaGmmaWarpSpecializedILi6ENS5_IJNS4_1CILi1EEESB_SB_EEENS1_32KernelTmaWarpSpecializedPingpongEEENS5_IJNSA_ILi64EEENSA_ILi256EEESF_EEEaNS5_IJlSB_lEEEaSI_NS4_8TiledMMAINS4_8MMA_AtomIJNS4_4SM904GMMA27MMA_64x256x32_S32S8S8_SS_TNEEEENS4_6LayoutISC_NS5_IJNSA_ILi0EEESQ_SQ_EEEEENS5_IJNS4_10UnderscoreEST_ST_EEEEENS4_13SM90_TMA_LOADENS4_14ComposedLayoutINS4_7SwizzleILi2ELi4ELi3EEENS4_18smem_ptr_flag_bitsILi8EEENSP_INS5_IJNSA_ILi8EEESF_EEENS5_IJSF_SB_EEEEEEEvNS4_8identityESW_S16_vS17_EENS_8epilogue10collective6detail29Sm90TmaWarpSpecializedAdapterINS1A_15DefaultEpilogueIaSI_SI_NS19_6thread17LinearCombinationIaLi1EiiLNS1E_9ScaleType4KindE0ELNS_15FloatRoundStyleE2EaEENS1_15EpilogueDefaultEEEEEvvEEEEvNT_6ParamsE,"a",@progbits
	.sectionflags	@""
	.align	4
.nv.constant0._ZN7cutlass13device_kernelINS_4gemm6kernel13GemmUniversalIN4cute5tupleIJiiiiEEENS1_10collective13CollectiveMmaINS1_34MainloopSm90TmaGmmaWarpSpecializedILi6ENS5_IJNS4_1CILi1EEESB_SB_EEENS1_32KernelTmaWarpSpecializedPingpongEEENS5_IJNSA_ILi64EEENSA_ILi256EEESF_EEEaNS5_IJlSB_lEEEaSI_NS4_8TiledMMAINS4_8MMA_AtomIJNS4_4SM904GMMA27MMA_64x256x32_S32S8S8_SS_TNEEEENS4_6LayoutISC_NS5_IJNSA_ILi0EEESQ_SQ_EEEEENS5_IJNS4_10UnderscoreEST_ST_EEEEENS4_13SM90_TMA_LOADENS4_14ComposedLayoutINS4_7SwizzleILi2ELi4ELi3EEENS4_18smem_ptr_flag_bitsILi8EEENSP_INS5_IJNSA_ILi8EEESF_EEENS5_IJSF_SB_EEEEEEEvNS4_8identityESW_S16_vS17_EENS_8epilogue10collective6detail29Sm90TmaWarpSpecializedAdapterINS1A_15DefaultEpilogueIaSI_SI_NS19_6thread17LinearCombinationIaLi1EiiLNS1E_9ScaleType4KindE0ELNS_15FloatRoundStyleE2EaEENS1_15EpilogueDefaultEEEEEvvEEEEvNT_6ParamsE:
	.zero		1664


//--------------------- SYMBOLS --------------------------

	.type		.nv.reservedSmem.offset0,@object
	.size		.nv.reservedSmem.offset0,0x4
	.type		__assertfail,@function
